//
// Generated by NVIDIA NVVM Compiler
//
// Compiler Build ID: CL-36424714
// Cuda compilation tools, release 13.0, V13.0.88
// Based on NVVM 20.0.0
//

.version 9.0
.target sm_100
.address_size 64

	// .globl	_Z11thread_funcP5boardP11score_tally

.visible .entry _Z11thread_funcP5boardP11score_tally(
	.param .u64 .ptr .align 1 _Z11thread_funcP5boardP11score_tally_param_0,
	.param .u64 .ptr .align 1 _Z11thread_funcP5boardP11score_tally_param_1
)
{
	.reg .pred 	%p<1785>;
	.reg .b16 	%rs<6>;
	.reg .b32 	%r<962>;
	.reg .b64 	%rd<205>;

	ld.param.u64 	%rd171, [_Z11thread_funcP5boardP11score_tally_param_0];
	cvta.to.global.u64 	%rd203, %rd171;
	mov.u32 	%r525, %ctaid.x;
	mul.wide.u32 	%rd173, %r525, 4;
	add.s64 	%rd2, %rd203, %rd173;
	add.s64 	%rd189, %rd2, 140;
	ld.global.u32 	%r526, [%rd2+140];
	setp.eq.s32 	%p1, %r526, 0;
	@%p1 bra 	$L__BB0_6;
	add.s64 	%rd189, %rd2, 112;
	ld.global.u32 	%r527, [%rd2+112];
	setp.eq.s32 	%p2, %r527, 0;
	@%p2 bra 	$L__BB0_6;
	add.s64 	%rd189, %rd2, 84;
	ld.global.u32 	%r528, [%rd2+84];
	setp.eq.s32 	%p3, %r528, 0;
	@%p3 bra 	$L__BB0_6;
	add.s64 	%rd189, %rd2, 56;
	ld.global.u32 	%r529, [%rd2+56];
	setp.eq.s32 	%p4, %r529, 0;
	@%p4 bra 	$L__BB0_6;
	add.s64 	%rd189, %rd2, 28;
	ld.global.u32 	%r530, [%rd2+28];
	setp.eq.s32 	%p5, %r530, 0;
	@%p5 bra 	$L__BB0_6;
	ld.global.u32 	%r531, [%rd2];
	setp.ne.s32 	%p6, %r531, 0;
	mov.u64 	%rd189, %rd2;
	@%p6 bra 	$L__BB0_7;
$L__BB0_6:
	mov.b32 	%r532, 2;
	st.global.u32 	[%rd189], %r532;
$L__BB0_7:
	ld.global.u32 	%r909, [%rd203];
	add.s64 	%rd9, %rd203, 28;
	ld.global.u32 	%r2, [%rd203+28];
	add.s64 	%rd10, %rd203, 56;
	ld.global.u32 	%r3, [%rd203+56];
	ld.global.u32 	%r908, [%rd203+84];
	setp.ne.s32 	%p7, %r908, %r3;
	setp.eq.s32 	%p8, %r3, 0;
	mov.b32 	%r747, 1;
	or.pred  	%p9, %p8, %p7;
	mov.u32 	%r748, %r908;
	@%p9 bra 	$L__BB0_9;
	setp.ne.s32 	%p10, %r909, 0;
	setp.eq.s32 	%p11, %r2, %r909;
	and.pred  	%p12, %p10, %p11;
	setp.ne.s32 	%p13, %r2, 0;
	setp.eq.s32 	%p14, %r3, %r2;
	and.pred  	%p15, %p13, %p14;
	selp.b32 	%r534, 4, 3, %p12;
	selp.b32 	%r747, %r534, 2, %p15;
	and.pred  	%p16, %p15, %p12;
	mov.u32 	%r748, %r3;
	mov.u32 	%r799, %r909;
	@%p16 bra 	$L__BB0_111;
$L__BB0_9:
	ld.global.u32 	%r8, [%rd203+112];
	setp.ne.s32 	%p17, %r8, %r748;
	setp.eq.s32 	%p18, %r748, 0;
	mov.b32 	%r749, 1;
	or.pred  	%p19, %p18, %p17;
	mov.u32 	%r799, %r8;
	@%p19 bra 	$L__BB0_11;
	add.s32 	%r749, %r747, 1;
	setp.eq.s32 	%p20, %r749, 4;
	mov.u32 	%r799, %r748;
	@%p20 bra 	$L__BB0_111;
$L__BB0_11:
	ld.global.u32 	%r12, [%rd203+140];
	setp.eq.s32 	%p21, %r12, %r799;
	setp.ne.s32 	%p22, %r799, 0;
	setp.eq.s32 	%p23, %r749, 3;
	and.pred  	%p24, %p21, %p23;
	and.pred  	%p25, %p24, %p22;
	@%p25 bra 	$L__BB0_111;
	ld.global.u32 	%r13, [%rd203+4];
	ld.global.u32 	%r14, [%rd203+32];
	ld.global.u32 	%r15, [%rd203+60];
	ld.global.u32 	%r16, [%rd203+88];
	setp.ne.s32 	%p26, %r16, %r15;
	setp.eq.s32 	%p27, %r15, 0;
	mov.b32 	%r751, 1;
	or.pred  	%p28, %p27, %p26;
	mov.u32 	%r752, %r16;
	@%p28 bra 	$L__BB0_14;
	setp.ne.s32 	%p29, %r13, 0;
	setp.eq.s32 	%p30, %r14, %r13;
	and.pred  	%p31, %p29, %p30;
	setp.ne.s32 	%p32, %r14, 0;
	setp.eq.s32 	%p33, %r15, %r14;
	and.pred  	%p34, %p32, %p33;
	selp.b32 	%r537, 4, 3, %p31;
	selp.b32 	%r751, %r537, 2, %p34;
	and.pred  	%p35, %p34, %p31;
	mov.u32 	%r752, %r15;
	mov.u32 	%r799, %r13;
	@%p35 bra 	$L__BB0_111;
$L__BB0_14:
	ld.global.u32 	%r20, [%rd203+116];
	setp.ne.s32 	%p36, %r20, %r752;
	setp.eq.s32 	%p37, %r752, 0;
	mov.b32 	%r753, 1;
	or.pred  	%p38, %p37, %p36;
	mov.u32 	%r799, %r20;
	@%p38 bra 	$L__BB0_16;
	add.s32 	%r753, %r751, 1;
	setp.eq.s32 	%p39, %r753, 4;
	mov.u32 	%r799, %r752;
	@%p39 bra 	$L__BB0_111;
$L__BB0_16:
	ld.global.u32 	%r24, [%rd203+144];
	setp.eq.s32 	%p40, %r24, %r799;
	setp.ne.s32 	%p41, %r799, 0;
	setp.eq.s32 	%p42, %r753, 3;
	and.pred  	%p43, %p40, %p42;
	and.pred  	%p44, %p43, %p41;
	@%p44 bra 	$L__BB0_111;
	ld.global.u32 	%r25, [%rd203+8];
	ld.global.u32 	%r26, [%rd203+36];
	ld.global.u32 	%r27, [%rd203+64];
	ld.global.u32 	%r28, [%rd203+92];
	setp.ne.s32 	%p45, %r28, %r27;
	setp.eq.s32 	%p46, %r27, 0;
	mov.b32 	%r755, 1;
	or.pred  	%p47, %p46, %p45;
	mov.u32 	%r756, %r28;
	@%p47 bra 	$L__BB0_19;
	setp.ne.s32 	%p48, %r25, 0;
	setp.eq.s32 	%p49, %r26, %r25;
	and.pred  	%p50, %p48, %p49;
	setp.ne.s32 	%p51, %r26, 0;
	setp.eq.s32 	%p52, %r27, %r26;
	and.pred  	%p53, %p51, %p52;
	selp.b32 	%r540, 4, 3, %p50;
	selp.b32 	%r755, %r540, 2, %p53;
	and.pred  	%p54, %p53, %p50;
	mov.u32 	%r756, %r27;
	mov.u32 	%r799, %r25;
	@%p54 bra 	$L__BB0_111;
$L__BB0_19:
	ld.global.u32 	%r32, [%rd203+120];
	setp.ne.s32 	%p55, %r32, %r756;
	setp.eq.s32 	%p56, %r756, 0;
	mov.b32 	%r757, 1;
	or.pred  	%p57, %p56, %p55;
	mov.u32 	%r799, %r32;
	@%p57 bra 	$L__BB0_21;
	add.s32 	%r757, %r755, 1;
	setp.eq.s32 	%p58, %r757, 4;
	mov.u32 	%r799, %r756;
	@%p58 bra 	$L__BB0_111;
$L__BB0_21:
	ld.global.u32 	%r36, [%rd203+148];
	setp.eq.s32 	%p59, %r36, %r799;
	setp.ne.s32 	%p60, %r799, 0;
	setp.eq.s32 	%p61, %r757, 3;
	and.pred  	%p62, %p59, %p61;
	and.pred  	%p63, %p62, %p60;
	@%p63 bra 	$L__BB0_111;
	add.s64 	%rd192, %rd203, 12;
	ld.global.u32 	%r37, [%rd203+12];
	add.s64 	%rd12, %rd203, 40;
	ld.global.u32 	%r38, [%rd203+40];
	add.s64 	%rd13, %rd203, 68;
	ld.global.u32 	%r39, [%rd203+68];
	ld.global.u32 	%r40, [%rd203+96];
	setp.ne.s32 	%p64, %r40, %r39;
	setp.eq.s32 	%p65, %r39, 0;
	mov.b32 	%r759, 1;
	or.pred  	%p66, %p65, %p64;
	mov.u32 	%r760, %r40;
	@%p66 bra 	$L__BB0_24;
	setp.ne.s32 	%p67, %r37, 0;
	setp.eq.s32 	%p68, %r38, %r37;
	and.pred  	%p69, %p67, %p68;
	setp.ne.s32 	%p70, %r38, 0;
	setp.eq.s32 	%p71, %r39, %r38;
	and.pred  	%p72, %p70, %p71;
	selp.b32 	%r543, 4, 3, %p69;
	selp.b32 	%r759, %r543, 2, %p72;
	and.pred  	%p73, %p72, %p69;
	mov.u32 	%r760, %r39;
	mov.u32 	%r799, %r37;
	@%p73 bra 	$L__BB0_111;
$L__BB0_24:
	ld.global.u32 	%r44, [%rd203+124];
	setp.ne.s32 	%p74, %r44, %r760;
	setp.eq.s32 	%p75, %r760, 0;
	mov.b32 	%r761, 1;
	or.pred  	%p76, %p75, %p74;
	mov.u32 	%r799, %r44;
	@%p76 bra 	$L__BB0_26;
	add.s32 	%r761, %r759, 1;
	setp.eq.s32 	%p77, %r761, 4;
	mov.u32 	%r799, %r760;
	@%p77 bra 	$L__BB0_111;
$L__BB0_26:
	ld.global.u32 	%r48, [%rd203+152];
	setp.eq.s32 	%p78, %r48, %r799;
	setp.ne.s32 	%p79, %r799, 0;
	setp.eq.s32 	%p80, %r761, 3;
	and.pred  	%p81, %p78, %p80;
	and.pred  	%p82, %p81, %p79;
	@%p82 bra 	$L__BB0_111;
	add.s64 	%rd14, %rd203, 16;
	ld.global.u32 	%r49, [%rd203+16];
	ld.global.u32 	%r50, [%rd203+44];
	ld.global.u32 	%r51, [%rd203+72];
	ld.global.u32 	%r52, [%rd203+100];
	setp.ne.s32 	%p83, %r52, %r51;
	setp.eq.s32 	%p84, %r51, 0;
	mov.b32 	%r763, 1;
	or.pred  	%p85, %p84, %p83;
	mov.u32 	%r764, %r52;
	@%p85 bra 	$L__BB0_29;
	setp.ne.s32 	%p86, %r49, 0;
	setp.eq.s32 	%p87, %r50, %r49;
	and.pred  	%p88, %p86, %p87;
	setp.ne.s32 	%p89, %r50, 0;
	setp.eq.s32 	%p90, %r51, %r50;
	and.pred  	%p91, %p89, %p90;
	selp.b32 	%r546, 4, 3, %p88;
	selp.b32 	%r763, %r546, 2, %p91;
	and.pred  	%p92, %p91, %p88;
	mov.u32 	%r764, %r51;
	mov.u32 	%r799, %r49;
	@%p92 bra 	$L__BB0_111;
$L__BB0_29:
	ld.global.u32 	%r56, [%rd203+128];
	setp.ne.s32 	%p93, %r56, %r764;
	setp.eq.s32 	%p94, %r764, 0;
	mov.b32 	%r765, 1;
	or.pred  	%p95, %p94, %p93;
	mov.u32 	%r799, %r56;
	@%p95 bra 	$L__BB0_31;
	add.s32 	%r765, %r763, 1;
	setp.eq.s32 	%p96, %r765, 4;
	mov.u32 	%r799, %r764;
	@%p96 bra 	$L__BB0_111;
$L__BB0_31:
	ld.global.u32 	%r60, [%rd203+156];
	setp.eq.s32 	%p97, %r60, %r799;
	setp.ne.s32 	%p98, %r799, 0;
	setp.eq.s32 	%p99, %r765, 3;
	and.pred  	%p100, %p97, %p99;
	and.pred  	%p101, %p100, %p98;
	@%p101 bra 	$L__BB0_111;
	add.s64 	%rd15, %rd203, 20;
	ld.global.u32 	%r61, [%rd203+20];
	add.s64 	%rd16, %rd203, 48;
	ld.global.u32 	%r62, [%rd203+48];
	add.s64 	%rd17, %rd203, 76;
	ld.global.u32 	%r63, [%rd203+76];
	ld.global.u32 	%r64, [%rd203+104];
	setp.ne.s32 	%p102, %r64, %r63;
	setp.eq.s32 	%p103, %r63, 0;
	mov.b32 	%r767, 1;
	or.pred  	%p104, %p103, %p102;
	mov.u32 	%r768, %r64;
	@%p104 bra 	$L__BB0_34;
	setp.ne.s32 	%p105, %r61, 0;
	setp.eq.s32 	%p106, %r62, %r61;
	and.pred  	%p107, %p105, %p106;
	setp.ne.s32 	%p108, %r62, 0;
	setp.eq.s32 	%p109, %r63, %r62;
	and.pred  	%p110, %p108, %p109;
	selp.b32 	%r549, 4, 3, %p107;
	selp.b32 	%r767, %r549, 2, %p110;
	and.pred  	%p111, %p110, %p107;
	mov.u32 	%r768, %r63;
	mov.u32 	%r799, %r61;
	@%p111 bra 	$L__BB0_111;
$L__BB0_34:
	ld.global.u32 	%r68, [%rd203+132];
	setp.ne.s32 	%p112, %r68, %r768;
	setp.eq.s32 	%p113, %r768, 0;
	mov.b32 	%r769, 1;
	or.pred  	%p114, %p113, %p112;
	mov.u32 	%r799, %r68;
	@%p114 bra 	$L__BB0_36;
	add.s32 	%r769, %r767, 1;
	setp.eq.s32 	%p115, %r769, 4;
	mov.u32 	%r799, %r768;
	@%p115 bra 	$L__BB0_111;
$L__BB0_36:
	ld.global.u32 	%r72, [%rd203+160];
	setp.eq.s32 	%p116, %r72, %r799;
	setp.ne.s32 	%p117, %r799, 0;
	setp.eq.s32 	%p118, %r769, 3;
	and.pred  	%p119, %p116, %p118;
	and.pred  	%p120, %p119, %p117;
	@%p120 bra 	$L__BB0_111;
	add.s64 	%rd18, %rd203, 24;
	ld.global.u32 	%r73, [%rd203+24];
	add.s64 	%rd19, %rd203, 52;
	ld.global.u32 	%r74, [%rd203+52];
	add.s64 	%rd20, %rd203, 80;
	ld.global.u32 	%r75, [%rd203+80];
	ld.global.u32 	%r76, [%rd203+108];
	setp.ne.s32 	%p121, %r76, %r75;
	setp.eq.s32 	%p122, %r75, 0;
	mov.b32 	%r771, 1;
	or.pred  	%p123, %p122, %p121;
	mov.u32 	%r772, %r76;
	@%p123 bra 	$L__BB0_39;
	setp.ne.s32 	%p124, %r73, 0;
	setp.eq.s32 	%p125, %r74, %r73;
	and.pred  	%p126, %p124, %p125;
	setp.ne.s32 	%p127, %r74, 0;
	setp.eq.s32 	%p128, %r75, %r74;
	and.pred  	%p129, %p127, %p128;
	selp.b32 	%r552, 4, 3, %p126;
	selp.b32 	%r771, %r552, 2, %p129;
	and.pred  	%p130, %p129, %p126;
	mov.u32 	%r772, %r75;
	mov.u32 	%r799, %r73;
	@%p130 bra 	$L__BB0_111;
$L__BB0_39:
	ld.global.u32 	%r80, [%rd203+136];
	setp.ne.s32 	%p131, %r80, %r772;
	setp.eq.s32 	%p132, %r772, 0;
	mov.b32 	%r773, 1;
	or.pred  	%p133, %p132, %p131;
	mov.u32 	%r799, %r80;
	@%p133 bra 	$L__BB0_41;
	add.s32 	%r773, %r771, 1;
	setp.eq.s32 	%p134, %r773, 4;
	mov.u32 	%r799, %r772;
	@%p134 bra 	$L__BB0_111;
$L__BB0_41:
	ld.global.u32 	%r84, [%rd203+164];
	setp.eq.s32 	%p135, %r84, %r799;
	setp.ne.s32 	%p136, %r799, 0;
	setp.eq.s32 	%p137, %r773, 3;
	and.pred  	%p138, %p135, %p137;
	and.pred  	%p139, %p138, %p136;
	@%p139 bra 	$L__BB0_111;
	setp.eq.s32 	%p140, %r25, 0;
	setp.ne.s32 	%p141, %r37, %r25;
	mov.b32 	%r775, 1;
	or.pred  	%p142, %p140, %p141;
	@%p142 bra 	$L__BB0_44;
	setp.eq.s32 	%p143, %r13, %r909;
	setp.ne.s32 	%p144, %r909, 0;
	and.pred  	%p145, %p144, %p143;
	setp.eq.s32 	%p146, %r25, %r13;
	setp.ne.s32 	%p147, %r13, 0;
	and.pred  	%p148, %p147, %p146;
	selp.b32 	%r555, 4, 3, %p145;
	selp.b32 	%r775, %r555, 2, %p148;
	and.pred  	%p149, %p148, %p145;
	mov.u64 	%rd190, %rd192;
	@%p149 bra 	$L__BB0_110;
$L__BB0_44:
	setp.eq.s32 	%p150, %r37, 0;
	setp.ne.s32 	%p151, %r49, %r37;
	mov.b32 	%r776, 1;
	or.pred  	%p152, %p150, %p151;
	mov.u32 	%r777, %r49;
	@%p152 bra 	$L__BB0_46;
	add.s32 	%r776, %r775, 1;
	setp.eq.s32 	%p153, %r776, 4;
	mov.u64 	%rd190, %rd14;
	mov.u32 	%r777, %r37;
	@%p153 bra 	$L__BB0_110;
$L__BB0_46:
	setp.ne.s32 	%p154, %r61, %r777;
	setp.eq.s32 	%p155, %r777, 0;
	mov.b32 	%r778, 1;
	or.pred  	%p156, %p155, %p154;
	@%p156 bra 	$L__BB0_48;
	add.s32 	%r778, %r776, 1;
	setp.eq.s32 	%p157, %r778, 4;
	mov.u64 	%rd190, %rd15;
	@%p157 bra 	$L__BB0_110;
$L__BB0_48:
	setp.ne.s32 	%p158, %r61, 0;
	setp.eq.s32 	%p159, %r73, %r61;
	setp.eq.s32 	%p160, %r778, 3;
	and.pred  	%p161, %p159, %p160;
	and.pred  	%p162, %p161, %p158;
	mov.u64 	%rd190, %rd18;
	@%p162 bra 	$L__BB0_110;
	setp.eq.s32 	%p163, %r26, 0;
	setp.ne.s32 	%p164, %r38, %r26;
	mov.b32 	%r779, 1;
	or.pred  	%p165, %p163, %p164;
	@%p165 bra 	$L__BB0_51;
	setp.eq.s32 	%p166, %r14, %r2;
	setp.ne.s32 	%p167, %r2, 0;
	and.pred  	%p168, %p167, %p166;
	setp.eq.s32 	%p169, %r26, %r14;
	setp.ne.s32 	%p170, %r14, 0;
	and.pred  	%p171, %p170, %p169;
	selp.b32 	%r559, 4, 3, %p168;
	selp.b32 	%r779, %r559, 2, %p171;
	and.pred  	%p172, %p171, %p168;
	mov.u64 	%rd190, %rd12;
	@%p172 bra 	$L__BB0_110;
$L__BB0_51:
	setp.eq.s32 	%p173, %r38, 0;
	setp.ne.s32 	%p174, %r50, %r38;
	mov.b32 	%r780, 1;
	or.pred  	%p175, %p173, %p174;
	mov.u32 	%r781, %r50;
	@%p175 bra 	$L__BB0_53;
	add.s64 	%rd190, %rd203, 44;
	add.s32 	%r780, %r779, 1;
	setp.eq.s32 	%p176, %r780, 4;
	mov.u32 	%r781, %r38;
	@%p176 bra 	$L__BB0_110;
$L__BB0_53:
	setp.ne.s32 	%p177, %r62, %r781;
	setp.eq.s32 	%p178, %r781, 0;
	mov.b32 	%r782, 1;
	or.pred  	%p179, %p178, %p177;
	@%p179 bra 	$L__BB0_55;
	add.s32 	%r782, %r780, 1;
	setp.eq.s32 	%p180, %r782, 4;
	mov.u64 	%rd190, %rd16;
	@%p180 bra 	$L__BB0_110;
$L__BB0_55:
	setp.ne.s32 	%p181, %r62, 0;
	setp.eq.s32 	%p182, %r74, %r62;
	setp.eq.s32 	%p183, %r782, 3;
	and.pred  	%p184, %p182, %p183;
	and.pred  	%p185, %p184, %p181;
	mov.u64 	%rd190, %rd19;
	@%p185 bra 	$L__BB0_110;
	setp.eq.s32 	%p186, %r27, 0;
	setp.ne.s32 	%p187, %r39, %r27;
	mov.b32 	%r783, 1;
	or.pred  	%p188, %p186, %p187;
	@%p188 bra 	$L__BB0_58;
	setp.eq.s32 	%p189, %r15, %r3;
	setp.ne.s32 	%p190, %r3, 0;
	and.pred  	%p191, %p190, %p189;
	setp.eq.s32 	%p192, %r27, %r15;
	setp.ne.s32 	%p193, %r15, 0;
	and.pred  	%p194, %p193, %p192;
	selp.b32 	%r563, 4, 3, %p191;
	selp.b32 	%r783, %r563, 2, %p194;
	and.pred  	%p195, %p194, %p191;
	mov.u64 	%rd190, %rd13;
	@%p195 bra 	$L__BB0_110;
$L__BB0_58:
	add.s64 	%rd23, %rd203, 72;
	setp.eq.s32 	%p196, %r39, 0;
	setp.ne.s32 	%p197, %r51, %r39;
	mov.b32 	%r784, 1;
	or.pred  	%p198, %p196, %p197;
	mov.u32 	%r785, %r51;
	@%p198 bra 	$L__BB0_60;
	add.s32 	%r784, %r783, 1;
	setp.eq.s32 	%p199, %r784, 4;
	mov.u64 	%rd190, %rd23;
	mov.u32 	%r785, %r39;
	@%p199 bra 	$L__BB0_110;
$L__BB0_60:
	setp.ne.s32 	%p200, %r63, %r785;
	setp.eq.s32 	%p201, %r785, 0;
	mov.b32 	%r786, 1;
	or.pred  	%p202, %p201, %p200;
	@%p202 bra 	$L__BB0_62;
	add.s32 	%r786, %r784, 1;
	setp.eq.s32 	%p203, %r786, 4;
	mov.u64 	%rd190, %rd17;
	@%p203 bra 	$L__BB0_110;
$L__BB0_62:
	setp.ne.s32 	%p204, %r63, 0;
	setp.eq.s32 	%p205, %r75, %r63;
	setp.eq.s32 	%p206, %r786, 3;
	and.pred  	%p207, %p205, %p206;
	and.pred  	%p208, %p207, %p204;
	mov.u64 	%rd190, %rd20;
	@%p208 bra 	$L__BB0_110;
	setp.ne.s32 	%p209, %r40, %r28;
	setp.eq.s32 	%p210, %r28, 0;
	mov.b32 	%r787, 1;
	or.pred  	%p211, %p210, %p209;
	@%p211 bra 	$L__BB0_65;
	add.s64 	%rd190, %rd203, 96;
	setp.ne.s32 	%p212, %r908, 0;
	setp.eq.s32 	%p213, %r16, %r908;
	and.pred  	%p214, %p212, %p213;
	setp.ne.s32 	%p215, %r16, 0;
	setp.eq.s32 	%p216, %r28, %r16;
	and.pred  	%p217, %p215, %p216;
	selp.b32 	%r567, 4, 3, %p214;
	selp.b32 	%r787, %r567, 2, %p217;
	and.pred  	%p218, %p217, %p214;
	@%p218 bra 	$L__BB0_110;
$L__BB0_65:
	setp.ne.s32 	%p219, %r52, %r40;
	setp.eq.s32 	%p220, %r40, 0;
	mov.b32 	%r788, 1;
	or.pred  	%p221, %p220, %p219;
	mov.u32 	%r789, %r52;
	@%p221 bra 	$L__BB0_67;
	add.s64 	%rd190, %rd203, 100;
	add.s32 	%r788, %r787, 1;
	setp.eq.s32 	%p222, %r788, 4;
	mov.u32 	%r789, %r40;
	@%p222 bra 	$L__BB0_110;
$L__BB0_67:
	setp.ne.s32 	%p223, %r64, %r789;
	setp.eq.s32 	%p224, %r789, 0;
	mov.b32 	%r790, 1;
	or.pred  	%p225, %p224, %p223;
	@%p225 bra 	$L__BB0_69;
	add.s64 	%rd190, %rd203, 104;
	add.s32 	%r790, %r788, 1;
	setp.eq.s32 	%p226, %r790, 4;
	@%p226 bra 	$L__BB0_110;
$L__BB0_69:
	add.s64 	%rd190, %rd203, 108;
	setp.eq.s32 	%p227, %r76, %r64;
	setp.ne.s32 	%p228, %r64, 0;
	setp.eq.s32 	%p229, %r790, 3;
	and.pred  	%p230, %p227, %p229;
	and.pred  	%p231, %p230, %p228;
	@%p231 bra 	$L__BB0_110;
	setp.ne.s32 	%p232, %r44, %r32;
	setp.eq.s32 	%p233, %r32, 0;
	mov.b32 	%r791, 1;
	or.pred  	%p234, %p233, %p232;
	@%p234 bra 	$L__BB0_72;
	add.s64 	%rd190, %rd203, 124;
	setp.ne.s32 	%p235, %r8, 0;
	setp.eq.s32 	%p236, %r20, %r8;
	and.pred  	%p237, %p235, %p236;
	setp.ne.s32 	%p238, %r20, 0;
	setp.eq.s32 	%p239, %r32, %r20;
	and.pred  	%p240, %p238, %p239;
	selp.b32 	%r571, 4, 3, %p237;
	selp.b32 	%r791, %r571, 2, %p240;
	and.pred  	%p241, %p240, %p237;
	@%p241 bra 	$L__BB0_110;
$L__BB0_72:
	setp.ne.s32 	%p242, %r56, %r44;
	setp.eq.s32 	%p243, %r44, 0;
	mov.b32 	%r792, 1;
	or.pred  	%p244, %p243, %p242;
	mov.u32 	%r793, %r56;
	@%p244 bra 	$L__BB0_74;
	add.s64 	%rd190, %rd203, 128;
	add.s32 	%r792, %r791, 1;
	setp.eq.s32 	%p245, %r792, 4;
	mov.u32 	%r793, %r44;
	@%p245 bra 	$L__BB0_110;
$L__BB0_74:
	setp.ne.s32 	%p246, %r68, %r793;
	setp.eq.s32 	%p247, %r793, 0;
	mov.b32 	%r794, 1;
	or.pred  	%p248, %p247, %p246;
	@%p248 bra 	$L__BB0_76;
	add.s64 	%rd190, %rd203, 132;
	add.s32 	%r794, %r792, 1;
	setp.eq.s32 	%p249, %r794, 4;
	@%p249 bra 	$L__BB0_110;
$L__BB0_76:
	add.s64 	%rd190, %rd203, 136;
	setp.eq.s32 	%p250, %r80, %r68;
	setp.ne.s32 	%p251, %r68, 0;
	setp.eq.s32 	%p252, %r794, 3;
	and.pred  	%p253, %p250, %p252;
	and.pred  	%p254, %p253, %p251;
	@%p254 bra 	$L__BB0_110;
	setp.ne.s32 	%p255, %r48, %r36;
	setp.eq.s32 	%p256, %r36, 0;
	mov.b32 	%r795, 1;
	or.pred  	%p257, %p256, %p255;
	@%p257 bra 	$L__BB0_79;
	add.s64 	%rd190, %rd203, 152;
	setp.ne.s32 	%p258, %r12, 0;
	setp.eq.s32 	%p259, %r24, %r12;
	and.pred  	%p260, %p258, %p259;
	setp.ne.s32 	%p261, %r24, 0;
	setp.eq.s32 	%p262, %r36, %r24;
	and.pred  	%p263, %p261, %p262;
	selp.b32 	%r575, 4, 3, %p260;
	selp.b32 	%r795, %r575, 2, %p263;
	and.pred  	%p264, %p263, %p260;
	@%p264 bra 	$L__BB0_110;
$L__BB0_79:
	setp.ne.s32 	%p265, %r60, %r48;
	setp.eq.s32 	%p266, %r48, 0;
	mov.b32 	%r796, 1;
	or.pred  	%p267, %p266, %p265;
	mov.u32 	%r797, %r60;
	@%p267 bra 	$L__BB0_81;
	add.s64 	%rd190, %rd203, 156;
	add.s32 	%r796, %r795, 1;
	setp.eq.s32 	%p268, %r796, 4;
	mov.u32 	%r797, %r48;
	@%p268 bra 	$L__BB0_110;
$L__BB0_81:
	setp.ne.s32 	%p269, %r72, %r797;
	setp.eq.s32 	%p270, %r797, 0;
	mov.b32 	%r798, 1;
	or.pred  	%p271, %p270, %p269;
	@%p271 bra 	$L__BB0_83;
	add.s64 	%rd190, %rd203, 160;
	add.s32 	%r798, %r796, 1;
	setp.eq.s32 	%p272, %r798, 4;
	@%p272 bra 	$L__BB0_110;
$L__BB0_83:
	add.s64 	%rd190, %rd203, 164;
	setp.eq.s32 	%p273, %r84, %r72;
	setp.ne.s32 	%p274, %r72, 0;
	setp.eq.s32 	%p275, %r798, 3;
	and.pred  	%p276, %p273, %p275;
	and.pred  	%p277, %p276, %p274;
	@%p277 bra 	$L__BB0_110;
	setp.eq.s32 	%p278, %r909, 0;
	setp.ne.s32 	%p279, %r14, %r909;
	setp.ne.s32 	%p280, %r27, %r909;
	or.pred  	%p281, %p279, %p280;
	or.pred  	%p282, %p281, %p278;
	setp.ne.s32 	%p283, %r40, %r909;
	or.pred  	%p284, %p282, %p283;
	mov.u64 	%rd191, %rd203;
	@%p284 bra 	$L__BB0_86;
$L__BB0_85:
	ld.global.u32 	%r799, [%rd191];
	bra.uni 	$L__BB0_111;
$L__BB0_86:
	setp.ne.s32 	%p285, %r2, 0;
	setp.eq.s32 	%p286, %r15, %r2;
	setp.eq.s32 	%p287, %r28, %r2;
	and.pred  	%p288, %p286, %p287;
	and.pred  	%p289, %p288, %p285;
	setp.eq.s32 	%p290, %r44, %r2;
	and.pred  	%p291, %p289, %p290;
	mov.u64 	%rd191, %rd9;
	@%p291 bra 	$L__BB0_85;
	setp.ne.s32 	%p292, %r3, 0;
	setp.eq.s32 	%p293, %r16, %r3;
	setp.eq.s32 	%p294, %r32, %r3;
	and.pred  	%p295, %p293, %p294;
	and.pred  	%p296, %p295, %p292;
	setp.eq.s32 	%p297, %r48, %r3;
	and.pred  	%p298, %p296, %p297;
	mov.u64 	%rd191, %rd10;
	@%p298 bra 	$L__BB0_85;
	add.s64 	%rd191, %rd203, 4;
	setp.ne.s32 	%p299, %r13, 0;
	setp.eq.s32 	%p300, %r26, %r13;
	setp.eq.s32 	%p301, %r39, %r13;
	and.pred  	%p302, %p300, %p301;
	and.pred  	%p303, %p302, %p299;
	setp.eq.s32 	%p304, %r52, %r13;
	and.pred  	%p305, %p303, %p304;
	@%p305 bra 	$L__BB0_85;
	add.s64 	%rd191, %rd203, 32;
	setp.ne.s32 	%p306, %r14, 0;
	setp.eq.s32 	%p307, %r27, %r14;
	setp.eq.s32 	%p308, %r40, %r14;
	and.pred  	%p309, %p307, %p308;
	and.pred  	%p310, %p309, %p306;
	setp.eq.s32 	%p311, %r56, %r14;
	and.pred  	%p312, %p310, %p311;
	@%p312 bra 	$L__BB0_85;
	add.s64 	%rd191, %rd203, 60;
	setp.ne.s32 	%p313, %r15, 0;
	setp.eq.s32 	%p314, %r28, %r15;
	setp.eq.s32 	%p315, %r44, %r15;
	and.pred  	%p316, %p314, %p315;
	and.pred  	%p317, %p316, %p313;
	setp.eq.s32 	%p318, %r60, %r15;
	and.pred  	%p319, %p317, %p318;
	@%p319 bra 	$L__BB0_85;
	add.s64 	%rd191, %rd203, 8;
	setp.ne.s32 	%p320, %r25, 0;
	setp.eq.s32 	%p321, %r38, %r25;
	setp.eq.s32 	%p322, %r51, %r25;
	and.pred  	%p323, %p321, %p322;
	and.pred  	%p324, %p323, %p320;
	setp.eq.s32 	%p325, %r64, %r25;
	and.pred  	%p326, %p324, %p325;
	@%p326 bra 	$L__BB0_85;
	add.s64 	%rd191, %rd203, 36;
	setp.ne.s32 	%p327, %r26, 0;
	setp.eq.s32 	%p328, %r39, %r26;
	setp.eq.s32 	%p329, %r52, %r26;
	and.pred  	%p330, %p328, %p329;
	and.pred  	%p331, %p330, %p327;
	setp.eq.s32 	%p332, %r68, %r26;
	and.pred  	%p333, %p331, %p332;
	@%p333 bra 	$L__BB0_85;
	add.s64 	%rd191, %rd203, 64;
	setp.ne.s32 	%p334, %r27, 0;
	setp.eq.s32 	%p335, %r40, %r27;
	setp.eq.s32 	%p336, %r56, %r27;
	and.pred  	%p337, %p335, %p336;
	and.pred  	%p338, %p337, %p334;
	setp.eq.s32 	%p339, %r72, %r27;
	and.pred  	%p340, %p338, %p339;
	@%p340 bra 	$L__BB0_85;
	setp.ne.s32 	%p341, %r37, 0;
	setp.eq.s32 	%p342, %r50, %r37;
	setp.eq.s32 	%p343, %r63, %r37;
	and.pred  	%p344, %p342, %p343;
	setp.eq.s32 	%p345, %r76, %r37;
	and.pred  	%p346, %p344, %p345;
	and.pred  	%p347, %p346, %p341;
	mov.u64 	%rd191, %rd192;
	@%p347 bra 	$L__BB0_85;
	setp.ne.s32 	%p348, %r38, 0;
	setp.eq.s32 	%p349, %r51, %r38;
	setp.eq.s32 	%p350, %r64, %r38;
	and.pred  	%p351, %p349, %p350;
	setp.eq.s32 	%p352, %r80, %r38;
	and.pred  	%p353, %p351, %p352;
	and.pred  	%p354, %p353, %p348;
	mov.u64 	%rd191, %rd12;
	@%p354 bra 	$L__BB0_85;
	setp.ne.s32 	%p355, %r39, 0;
	setp.eq.s32 	%p356, %r52, %r39;
	setp.eq.s32 	%p357, %r68, %r39;
	and.pred  	%p358, %p356, %p357;
	setp.eq.s32 	%p359, %r84, %r39;
	and.pred  	%p360, %p358, %p359;
	and.pred  	%p361, %p360, %p355;
	mov.u64 	%rd191, %rd13;
	@%p361 bra 	$L__BB0_85;
	setp.ne.s32 	%p363, %r26, %r37;
	setp.ne.s32 	%p364, %r15, %r26;
	or.pred  	%p365, %p363, %p364;
	setp.ne.s32 	%p366, %r908, %r15;
	or.pred  	%p367, %p365, %p366;
	or.pred  	%p368, %p367, %p150;
	@%p368 bra 	$L__BB0_99;
$L__BB0_98:
	ld.global.u32 	%r799, [%rd192];
	bra.uni 	$L__BB0_111;
$L__BB0_99:
	setp.eq.s32 	%p370, %r27, %r38;
	setp.eq.s32 	%p371, %r16, %r27;
	and.pred  	%p372, %p370, %p371;
	setp.eq.s32 	%p373, %r8, %r16;
	and.pred  	%p374, %p372, %p373;
	and.pred  	%p375, %p374, %p348;
	mov.u64 	%rd192, %rd12;
	@%p375 bra 	$L__BB0_98;
	setp.ne.s32 	%p376, %r39, 0;
	setp.eq.s32 	%p377, %r28, %r39;
	setp.eq.s32 	%p378, %r20, %r28;
	and.pred  	%p379, %p377, %p378;
	setp.eq.s32 	%p380, %r12, %r20;
	and.pred  	%p381, %p379, %p380;
	and.pred  	%p382, %p381, %p376;
	mov.u64 	%rd192, %rd13;
	@%p382 bra 	$L__BB0_98;
	setp.eq.s32 	%p383, %r16, %r27;
	setp.eq.s32 	%p384, %r27, %r38;
	setp.ne.s32 	%p385, %r49, 0;
	setp.eq.s32 	%p386, %r38, %r49;
	and.pred  	%p387, %p386, %p384;
	and.pred  	%p388, %p387, %p385;
	and.pred  	%p389, %p388, %p383;
	mov.u64 	%rd192, %rd14;
	@%p389 bra 	$L__BB0_98;
	add.s64 	%rd192, %rd203, 44;
	setp.eq.s32 	%p390, %r20, %r28;
	setp.eq.s32 	%p391, %r28, %r39;
	setp.ne.s32 	%p392, %r50, 0;
	setp.eq.s32 	%p393, %r39, %r50;
	and.pred  	%p394, %p393, %p391;
	and.pred  	%p395, %p394, %p392;
	and.pred  	%p396, %p395, %p390;
	@%p396 bra 	$L__BB0_98;
	setp.ne.s32 	%p397, %r51, 0;
	setp.eq.s32 	%p398, %r40, %r51;
	setp.eq.s32 	%p399, %r32, %r40;
	and.pred  	%p400, %p398, %p399;
	and.pred  	%p401, %p400, %p397;
	setp.eq.s32 	%p402, %r24, %r32;
	and.pred  	%p403, %p401, %p402;
	mov.u64 	%rd192, %rd23;
	@%p403 bra 	$L__BB0_98;
	setp.eq.s32 	%p404, %r39, %r50;
	setp.eq.s32 	%p405, %r28, %r39;
	setp.ne.s32 	%p406, %r61, 0;
	setp.eq.s32 	%p407, %r50, %r61;
	and.pred  	%p408, %p407, %p404;
	and.pred  	%p409, %p408, %p406;
	and.pred  	%p410, %p409, %p405;
	mov.u64 	%rd192, %rd15;
	@%p410 bra 	$L__BB0_98;
	setp.eq.s32 	%p411, %r32, %r40;
	setp.eq.s32 	%p412, %r40, %r51;
	setp.ne.s32 	%p413, %r62, 0;
	setp.eq.s32 	%p414, %r51, %r62;
	and.pred  	%p415, %p414, %p412;
	and.pred  	%p416, %p415, %p413;
	and.pred  	%p417, %p416, %p411;
	mov.u64 	%rd192, %rd16;
	@%p417 bra 	$L__BB0_98;
	setp.ne.s32 	%p418, %r63, 0;
	setp.eq.s32 	%p419, %r52, %r63;
	setp.eq.s32 	%p420, %r44, %r52;
	and.pred  	%p421, %p419, %p420;
	and.pred  	%p422, %p421, %p418;
	setp.eq.s32 	%p423, %r36, %r44;
	and.pred  	%p424, %p422, %p423;
	mov.u64 	%rd192, %rd17;
	@%p424 bra 	$L__BB0_98;
	setp.eq.s32 	%p425, %r51, %r62;
	setp.eq.s32 	%p426, %r40, %r51;
	setp.ne.s32 	%p427, %r73, 0;
	setp.eq.s32 	%p428, %r62, %r73;
	and.pred  	%p429, %p428, %p425;
	and.pred  	%p430, %p429, %p427;
	and.pred  	%p431, %p430, %p426;
	mov.u64 	%rd192, %rd18;
	@%p431 bra 	$L__BB0_98;
	setp.eq.s32 	%p432, %r44, %r52;
	setp.eq.s32 	%p433, %r52, %r63;
	setp.ne.s32 	%p434, %r74, 0;
	setp.eq.s32 	%p435, %r63, %r74;
	and.pred  	%p436, %p435, %p433;
	and.pred  	%p437, %p436, %p434;
	and.pred  	%p438, %p437, %p432;
	mov.u64 	%rd192, %rd19;
	@%p438 bra 	$L__BB0_98;
	setp.ne.s32 	%p439, %r75, 0;
	setp.eq.s32 	%p440, %r64, %r75;
	setp.eq.s32 	%p441, %r56, %r64;
	and.pred  	%p442, %p440, %p441;
	and.pred  	%p443, %p442, %p439;
	setp.eq.s32 	%p444, %r48, %r56;
	and.pred  	%p445, %p443, %p444;
	mov.u64 	%rd192, %rd20;
	@%p445 bra 	$L__BB0_98;
	bra.uni 	$L__BB0_112;
$L__BB0_110:
	ld.global.u32 	%r799, [%rd190];
$L__BB0_111:
	setp.ne.s32 	%p446, %r799, -1;
	@%p446 bra 	$L__BB0_343;
$L__BB0_112:
	mov.u32 	%r131, %tid.x;
	cvt.u16.u32 	%rs1, %r131;
	mul.hi.u16 	%rs2, %rs1, 1338;
	cvt.u32.u16 	%r578, %rs2;
	mul.wide.u32 	%rd174, %r578, 4;
	add.s64 	%rd45, %rd203, %rd174;
	add.s64 	%rd193, %rd45, 140;
	ld.global.u32 	%r579, [%rd45+140];
	setp.eq.s32 	%p447, %r579, 0;
	@%p447 bra 	$L__BB0_118;
	add.s64 	%rd193, %rd45, 112;
	ld.global.u32 	%r580, [%rd45+112];
	setp.eq.s32 	%p448, %r580, 0;
	@%p448 bra 	$L__BB0_118;
	add.s64 	%rd193, %rd45, 84;
	ld.global.u32 	%r581, [%rd45+84];
	setp.eq.s32 	%p449, %r581, 0;
	@%p449 bra 	$L__BB0_118;
	add.s64 	%rd193, %rd45, 56;
	ld.global.u32 	%r582, [%rd45+56];
	setp.eq.s32 	%p450, %r582, 0;
	@%p450 bra 	$L__BB0_118;
	add.s64 	%rd193, %rd45, 28;
	ld.global.u32 	%r583, [%rd45+28];
	setp.eq.s32 	%p451, %r583, 0;
	@%p451 bra 	$L__BB0_118;
	ld.global.u32 	%r584, [%rd45];
	setp.ne.s32 	%p452, %r584, 0;
	mov.u64 	%rd193, %rd45;
	@%p452 bra 	$L__BB0_119;
$L__BB0_118:
	mov.b32 	%r585, 1;
	st.global.u32 	[%rd193], %r585;
	ld.global.u32 	%r909, [%rd203];
	ld.global.u32 	%r908, [%rd203+84];
$L__BB0_119:
	ld.global.u32 	%r136, [%rd9];
	ld.global.u32 	%r137, [%rd10];
	setp.ne.s32 	%p453, %r908, %r137;
	setp.eq.s32 	%p454, %r137, 0;
	mov.b32 	%r802, 1;
	or.pred  	%p455, %p454, %p453;
	@%p455 bra 	$L__BB0_121;
	setp.ne.s32 	%p456, %r909, 0;
	setp.eq.s32 	%p457, %r136, %r909;
	and.pred  	%p458, %p456, %p457;
	setp.ne.s32 	%p459, %r136, 0;
	setp.eq.s32 	%p460, %r137, %r136;
	and.pred  	%p461, %p459, %p460;
	selp.b32 	%r587, 4, 3, %p458;
	selp.b32 	%r802, %r587, 2, %p461;
	and.pred  	%p462, %p461, %p458;
	mov.u32 	%r853, %r909;
	@%p462 bra 	$L__BB0_223;
$L__BB0_121:
	ld.global.u32 	%r140, [%rd203+112];
	setp.ne.s32 	%p463, %r140, %r908;
	setp.eq.s32 	%p464, %r908, 0;
	mov.b32 	%r803, 1;
	or.pred  	%p465, %p464, %p463;
	mov.u32 	%r853, %r140;
	@%p465 bra 	$L__BB0_123;
	add.s32 	%r803, %r802, 1;
	setp.eq.s32 	%p466, %r803, 4;
	mov.u32 	%r853, %r908;
	@%p466 bra 	$L__BB0_223;
$L__BB0_123:
	ld.global.u32 	%r144, [%rd203+140];
	setp.eq.s32 	%p467, %r144, %r853;
	setp.ne.s32 	%p468, %r853, 0;
	setp.eq.s32 	%p469, %r803, 3;
	and.pred  	%p470, %p467, %p469;
	and.pred  	%p471, %p470, %p468;
	@%p471 bra 	$L__BB0_223;
	ld.global.u32 	%r145, [%rd203+4];
	ld.global.u32 	%r146, [%rd203+32];
	ld.global.u32 	%r147, [%rd203+60];
	ld.global.u32 	%r148, [%rd203+88];
	setp.ne.s32 	%p472, %r148, %r147;
	setp.eq.s32 	%p473, %r147, 0;
	mov.b32 	%r805, 1;
	or.pred  	%p474, %p473, %p472;
	mov.u32 	%r806, %r148;
	@%p474 bra 	$L__BB0_126;
	setp.ne.s32 	%p475, %r145, 0;
	setp.eq.s32 	%p476, %r146, %r145;
	and.pred  	%p477, %p475, %p476;
	setp.ne.s32 	%p478, %r146, 0;
	setp.eq.s32 	%p479, %r147, %r146;
	and.pred  	%p480, %p478, %p479;
	selp.b32 	%r590, 4, 3, %p477;
	selp.b32 	%r805, %r590, 2, %p480;
	and.pred  	%p481, %p480, %p477;
	mov.u32 	%r806, %r147;
	mov.u32 	%r853, %r145;
	@%p481 bra 	$L__BB0_223;
$L__BB0_126:
	ld.global.u32 	%r152, [%rd203+116];
	setp.ne.s32 	%p482, %r152, %r806;
	setp.eq.s32 	%p483, %r806, 0;
	mov.b32 	%r807, 1;
	or.pred  	%p484, %p483, %p482;
	mov.u32 	%r853, %r152;
	@%p484 bra 	$L__BB0_128;
	add.s32 	%r807, %r805, 1;
	setp.eq.s32 	%p485, %r807, 4;
	mov.u32 	%r853, %r806;
	@%p485 bra 	$L__BB0_223;
$L__BB0_128:
	ld.global.u32 	%r156, [%rd203+144];
	setp.eq.s32 	%p486, %r156, %r853;
	setp.ne.s32 	%p487, %r853, 0;
	setp.eq.s32 	%p488, %r807, 3;
	and.pred  	%p489, %p486, %p488;
	and.pred  	%p490, %p489, %p487;
	@%p490 bra 	$L__BB0_223;
	ld.global.u32 	%r157, [%rd203+8];
	ld.global.u32 	%r158, [%rd203+36];
	ld.global.u32 	%r159, [%rd203+64];
	ld.global.u32 	%r160, [%rd203+92];
	setp.ne.s32 	%p491, %r160, %r159;
	setp.eq.s32 	%p492, %r159, 0;
	mov.b32 	%r809, 1;
	or.pred  	%p493, %p492, %p491;
	mov.u32 	%r810, %r160;
	@%p493 bra 	$L__BB0_131;
	setp.ne.s32 	%p494, %r157, 0;
	setp.eq.s32 	%p495, %r158, %r157;
	and.pred  	%p496, %p494, %p495;
	setp.ne.s32 	%p497, %r158, 0;
	setp.eq.s32 	%p498, %r159, %r158;
	and.pred  	%p499, %p497, %p498;
	selp.b32 	%r593, 4, 3, %p496;
	selp.b32 	%r809, %r593, 2, %p499;
	and.pred  	%p500, %p499, %p496;
	mov.u32 	%r810, %r159;
	mov.u32 	%r853, %r157;
	@%p500 bra 	$L__BB0_223;
$L__BB0_131:
	ld.global.u32 	%r164, [%rd203+120];
	setp.ne.s32 	%p501, %r164, %r810;
	setp.eq.s32 	%p502, %r810, 0;
	mov.b32 	%r811, 1;
	or.pred  	%p503, %p502, %p501;
	mov.u32 	%r853, %r164;
	@%p503 bra 	$L__BB0_133;
	add.s32 	%r811, %r809, 1;
	setp.eq.s32 	%p504, %r811, 4;
	mov.u32 	%r853, %r810;
	@%p504 bra 	$L__BB0_223;
$L__BB0_133:
	ld.global.u32 	%r168, [%rd203+148];
	setp.eq.s32 	%p505, %r168, %r853;
	setp.ne.s32 	%p506, %r853, 0;
	setp.eq.s32 	%p507, %r811, 3;
	and.pred  	%p508, %p505, %p507;
	and.pred  	%p509, %p508, %p506;
	@%p509 bra 	$L__BB0_223;
	add.s64 	%rd196, %rd203, 12;
	ld.global.u32 	%r169, [%rd203+12];
	add.s64 	%rd53, %rd203, 40;
	ld.global.u32 	%r170, [%rd203+40];
	add.s64 	%rd54, %rd203, 68;
	ld.global.u32 	%r171, [%rd203+68];
	ld.global.u32 	%r172, [%rd203+96];
	setp.ne.s32 	%p510, %r172, %r171;
	setp.eq.s32 	%p511, %r171, 0;
	mov.b32 	%r813, 1;
	or.pred  	%p512, %p511, %p510;
	mov.u32 	%r814, %r172;
	@%p512 bra 	$L__BB0_136;
	setp.ne.s32 	%p513, %r169, 0;
	setp.eq.s32 	%p514, %r170, %r169;
	and.pred  	%p515, %p513, %p514;
	setp.ne.s32 	%p516, %r170, 0;
	setp.eq.s32 	%p517, %r171, %r170;
	and.pred  	%p518, %p516, %p517;
	selp.b32 	%r596, 4, 3, %p515;
	selp.b32 	%r813, %r596, 2, %p518;
	and.pred  	%p519, %p518, %p515;
	mov.u32 	%r814, %r171;
	mov.u32 	%r853, %r169;
	@%p519 bra 	$L__BB0_223;
$L__BB0_136:
	ld.global.u32 	%r176, [%rd203+124];
	setp.ne.s32 	%p520, %r176, %r814;
	setp.eq.s32 	%p521, %r814, 0;
	mov.b32 	%r815, 1;
	or.pred  	%p522, %p521, %p520;
	mov.u32 	%r853, %r176;
	@%p522 bra 	$L__BB0_138;
	add.s32 	%r815, %r813, 1;
	setp.eq.s32 	%p523, %r815, 4;
	mov.u32 	%r853, %r814;
	@%p523 bra 	$L__BB0_223;
$L__BB0_138:
	ld.global.u32 	%r180, [%rd203+152];
	setp.eq.s32 	%p524, %r180, %r853;
	setp.ne.s32 	%p525, %r853, 0;
	setp.eq.s32 	%p526, %r815, 3;
	and.pred  	%p527, %p524, %p526;
	and.pred  	%p528, %p527, %p525;
	@%p528 bra 	$L__BB0_223;
	ld.global.u32 	%r181, [%rd203+16];
	ld.global.u32 	%r182, [%rd203+44];
	ld.global.u32 	%r183, [%rd203+72];
	ld.global.u32 	%r184, [%rd203+100];
	setp.ne.s32 	%p529, %r184, %r183;
	setp.eq.s32 	%p530, %r183, 0;
	mov.b32 	%r817, 1;
	or.pred  	%p531, %p530, %p529;
	mov.u32 	%r818, %r184;
	@%p531 bra 	$L__BB0_141;
	setp.ne.s32 	%p532, %r181, 0;
	setp.eq.s32 	%p533, %r182, %r181;
	and.pred  	%p534, %p532, %p533;
	setp.ne.s32 	%p535, %r182, 0;
	setp.eq.s32 	%p536, %r183, %r182;
	and.pred  	%p537, %p535, %p536;
	selp.b32 	%r599, 4, 3, %p534;
	selp.b32 	%r817, %r599, 2, %p537;
	and.pred  	%p538, %p537, %p534;
	mov.u32 	%r818, %r183;
	mov.u32 	%r853, %r181;
	@%p538 bra 	$L__BB0_223;
$L__BB0_141:
	ld.global.u32 	%r188, [%rd203+128];
	setp.ne.s32 	%p539, %r188, %r818;
	setp.eq.s32 	%p540, %r818, 0;
	mov.b32 	%r819, 1;
	or.pred  	%p541, %p540, %p539;
	mov.u32 	%r853, %r188;
	@%p541 bra 	$L__BB0_143;
	add.s32 	%r819, %r817, 1;
	setp.eq.s32 	%p542, %r819, 4;
	mov.u32 	%r853, %r818;
	@%p542 bra 	$L__BB0_223;
$L__BB0_143:
	ld.global.u32 	%r192, [%rd203+156];
	setp.eq.s32 	%p543, %r192, %r853;
	setp.ne.s32 	%p544, %r853, 0;
	setp.eq.s32 	%p545, %r819, 3;
	and.pred  	%p546, %p543, %p545;
	and.pred  	%p547, %p546, %p544;
	@%p547 bra 	$L__BB0_223;
	add.s64 	%rd55, %rd203, 20;
	ld.global.u32 	%r193, [%rd203+20];
	add.s64 	%rd56, %rd203, 48;
	ld.global.u32 	%r194, [%rd203+48];
	add.s64 	%rd57, %rd203, 76;
	ld.global.u32 	%r195, [%rd203+76];
	ld.global.u32 	%r196, [%rd203+104];
	setp.ne.s32 	%p548, %r196, %r195;
	setp.eq.s32 	%p549, %r195, 0;
	mov.b32 	%r821, 1;
	or.pred  	%p550, %p549, %p548;
	mov.u32 	%r822, %r196;
	@%p550 bra 	$L__BB0_146;
	setp.ne.s32 	%p551, %r193, 0;
	setp.eq.s32 	%p552, %r194, %r193;
	and.pred  	%p553, %p551, %p552;
	setp.ne.s32 	%p554, %r194, 0;
	setp.eq.s32 	%p555, %r195, %r194;
	and.pred  	%p556, %p554, %p555;
	selp.b32 	%r602, 4, 3, %p553;
	selp.b32 	%r821, %r602, 2, %p556;
	and.pred  	%p557, %p556, %p553;
	mov.u32 	%r822, %r195;
	mov.u32 	%r853, %r193;
	@%p557 bra 	$L__BB0_223;
$L__BB0_146:
	ld.global.u32 	%r200, [%rd203+132];
	setp.ne.s32 	%p558, %r200, %r822;
	setp.eq.s32 	%p559, %r822, 0;
	mov.b32 	%r823, 1;
	or.pred  	%p560, %p559, %p558;
	mov.u32 	%r853, %r200;
	@%p560 bra 	$L__BB0_148;
	add.s32 	%r823, %r821, 1;
	setp.eq.s32 	%p561, %r823, 4;
	mov.u32 	%r853, %r822;
	@%p561 bra 	$L__BB0_223;
$L__BB0_148:
	ld.global.u32 	%r204, [%rd203+160];
	setp.eq.s32 	%p562, %r204, %r853;
	setp.ne.s32 	%p563, %r853, 0;
	setp.eq.s32 	%p564, %r823, 3;
	and.pred  	%p565, %p562, %p564;
	and.pred  	%p566, %p565, %p563;
	@%p566 bra 	$L__BB0_223;
	add.s64 	%rd58, %rd203, 24;
	ld.global.u32 	%r205, [%rd203+24];
	add.s64 	%rd59, %rd203, 52;
	ld.global.u32 	%r206, [%rd203+52];
	add.s64 	%rd60, %rd203, 80;
	ld.global.u32 	%r207, [%rd203+80];
	ld.global.u32 	%r208, [%rd203+108];
	setp.ne.s32 	%p567, %r208, %r207;
	setp.eq.s32 	%p568, %r207, 0;
	mov.b32 	%r825, 1;
	or.pred  	%p569, %p568, %p567;
	mov.u32 	%r826, %r208;
	@%p569 bra 	$L__BB0_151;
	setp.ne.s32 	%p570, %r205, 0;
	setp.eq.s32 	%p571, %r206, %r205;
	and.pred  	%p572, %p570, %p571;
	setp.ne.s32 	%p573, %r206, 0;
	setp.eq.s32 	%p574, %r207, %r206;
	and.pred  	%p575, %p573, %p574;
	selp.b32 	%r605, 4, 3, %p572;
	selp.b32 	%r825, %r605, 2, %p575;
	and.pred  	%p576, %p575, %p572;
	mov.u32 	%r826, %r207;
	mov.u32 	%r853, %r205;
	@%p576 bra 	$L__BB0_223;
$L__BB0_151:
	ld.global.u32 	%r212, [%rd203+136];
	setp.ne.s32 	%p577, %r212, %r826;
	setp.eq.s32 	%p578, %r826, 0;
	mov.b32 	%r827, 1;
	or.pred  	%p579, %p578, %p577;
	mov.u32 	%r853, %r212;
	@%p579 bra 	$L__BB0_153;
	add.s32 	%r827, %r825, 1;
	setp.eq.s32 	%p580, %r827, 4;
	mov.u32 	%r853, %r826;
	@%p580 bra 	$L__BB0_223;
$L__BB0_153:
	ld.global.u32 	%r216, [%rd203+164];
	setp.eq.s32 	%p581, %r216, %r853;
	setp.ne.s32 	%p582, %r853, 0;
	setp.eq.s32 	%p583, %r827, 3;
	and.pred  	%p584, %p581, %p583;
	and.pred  	%p585, %p584, %p582;
	@%p585 bra 	$L__BB0_223;
	setp.eq.s32 	%p586, %r157, 0;
	setp.ne.s32 	%p587, %r169, %r157;
	mov.b32 	%r829, 1;
	or.pred  	%p588, %p586, %p587;
	@%p588 bra 	$L__BB0_156;
	setp.eq.s32 	%p589, %r145, %r909;
	setp.ne.s32 	%p590, %r909, 0;
	and.pred  	%p591, %p590, %p589;
	setp.eq.s32 	%p592, %r157, %r145;
	setp.ne.s32 	%p593, %r145, 0;
	and.pred  	%p594, %p593, %p592;
	selp.b32 	%r608, 4, 3, %p591;
	selp.b32 	%r829, %r608, 2, %p594;
	and.pred  	%p595, %p594, %p591;
	mov.u64 	%rd194, %rd196;
	@%p595 bra 	$L__BB0_222;
$L__BB0_156:
	add.s64 	%rd62, %rd203, 16;
	setp.eq.s32 	%p596, %r169, 0;
	setp.ne.s32 	%p597, %r181, %r169;
	mov.b32 	%r830, 1;
	or.pred  	%p598, %p596, %p597;
	mov.u32 	%r831, %r181;
	@%p598 bra 	$L__BB0_158;
	add.s32 	%r830, %r829, 1;
	setp.eq.s32 	%p599, %r830, 4;
	mov.u64 	%rd194, %rd62;
	mov.u32 	%r831, %r169;
	@%p599 bra 	$L__BB0_222;
$L__BB0_158:
	setp.ne.s32 	%p600, %r193, %r831;
	setp.eq.s32 	%p601, %r831, 0;
	mov.b32 	%r832, 1;
	or.pred  	%p602, %p601, %p600;
	@%p602 bra 	$L__BB0_160;
	add.s32 	%r832, %r830, 1;
	setp.eq.s32 	%p603, %r832, 4;
	mov.u64 	%rd194, %rd55;
	@%p603 bra 	$L__BB0_222;
$L__BB0_160:
	setp.ne.s32 	%p604, %r193, 0;
	setp.eq.s32 	%p605, %r205, %r193;
	setp.eq.s32 	%p606, %r832, 3;
	and.pred  	%p607, %p605, %p606;
	and.pred  	%p608, %p607, %p604;
	mov.u64 	%rd194, %rd58;
	@%p608 bra 	$L__BB0_222;
	setp.eq.s32 	%p609, %r158, 0;
	setp.ne.s32 	%p610, %r170, %r158;
	mov.b32 	%r833, 1;
	or.pred  	%p611, %p609, %p610;
	@%p611 bra 	$L__BB0_163;
	setp.eq.s32 	%p612, %r146, %r136;
	setp.ne.s32 	%p613, %r136, 0;
	and.pred  	%p614, %p613, %p612;
	setp.eq.s32 	%p615, %r158, %r146;
	setp.ne.s32 	%p616, %r146, 0;
	and.pred  	%p617, %p616, %p615;
	selp.b32 	%r612, 4, 3, %p614;
	selp.b32 	%r833, %r612, 2, %p617;
	and.pred  	%p618, %p617, %p614;
	mov.u64 	%rd194, %rd53;
	@%p618 bra 	$L__BB0_222;
$L__BB0_163:
	setp.eq.s32 	%p619, %r170, 0;
	setp.ne.s32 	%p620, %r182, %r170;
	mov.b32 	%r834, 1;
	or.pred  	%p621, %p619, %p620;
	mov.u32 	%r835, %r182;
	@%p621 bra 	$L__BB0_165;
	add.s64 	%rd194, %rd203, 44;
	add.s32 	%r834, %r833, 1;
	setp.eq.s32 	%p622, %r834, 4;
	mov.u32 	%r835, %r170;
	@%p622 bra 	$L__BB0_222;
$L__BB0_165:
	setp.ne.s32 	%p623, %r194, %r835;
	setp.eq.s32 	%p624, %r835, 0;
	mov.b32 	%r836, 1;
	or.pred  	%p625, %p624, %p623;
	@%p625 bra 	$L__BB0_167;
	add.s32 	%r836, %r834, 1;
	setp.eq.s32 	%p626, %r836, 4;
	mov.u64 	%rd194, %rd56;
	@%p626 bra 	$L__BB0_222;
$L__BB0_167:
	setp.ne.s32 	%p627, %r194, 0;
	setp.eq.s32 	%p628, %r206, %r194;
	setp.eq.s32 	%p629, %r836, 3;
	and.pred  	%p630, %p628, %p629;
	and.pred  	%p631, %p630, %p627;
	mov.u64 	%rd194, %rd59;
	@%p631 bra 	$L__BB0_222;
	setp.eq.s32 	%p632, %r159, 0;
	setp.ne.s32 	%p633, %r171, %r159;
	mov.b32 	%r837, 1;
	or.pred  	%p634, %p632, %p633;
	@%p634 bra 	$L__BB0_170;
	setp.eq.s32 	%p635, %r147, %r137;
	setp.ne.s32 	%p636, %r137, 0;
	and.pred  	%p637, %p636, %p635;
	setp.eq.s32 	%p638, %r159, %r147;
	setp.ne.s32 	%p639, %r147, 0;
	and.pred  	%p640, %p639, %p638;
	selp.b32 	%r616, 4, 3, %p637;
	selp.b32 	%r837, %r616, 2, %p640;
	and.pred  	%p641, %p640, %p637;
	mov.u64 	%rd194, %rd54;
	@%p641 bra 	$L__BB0_222;
$L__BB0_170:
	setp.eq.s32 	%p642, %r171, 0;
	setp.ne.s32 	%p643, %r183, %r171;
	mov.b32 	%r838, 1;
	or.pred  	%p644, %p642, %p643;
	mov.u32 	%r839, %r183;
	@%p644 bra 	$L__BB0_172;
	add.s64 	%rd194, %rd203, 72;
	add.s32 	%r838, %r837, 1;
	setp.eq.s32 	%p645, %r838, 4;
	mov.u32 	%r839, %r171;
	@%p645 bra 	$L__BB0_222;
$L__BB0_172:
	setp.ne.s32 	%p646, %r195, %r839;
	setp.eq.s32 	%p647, %r839, 0;
	mov.b32 	%r840, 1;
	or.pred  	%p648, %p647, %p646;
	@%p648 bra 	$L__BB0_174;
	add.s32 	%r840, %r838, 1;
	setp.eq.s32 	%p649, %r840, 4;
	mov.u64 	%rd194, %rd57;
	@%p649 bra 	$L__BB0_222;
$L__BB0_174:
	setp.ne.s32 	%p650, %r195, 0;
	setp.eq.s32 	%p651, %r207, %r195;
	setp.eq.s32 	%p652, %r840, 3;
	and.pred  	%p653, %p651, %p652;
	and.pred  	%p654, %p653, %p650;
	mov.u64 	%rd194, %rd60;
	@%p654 bra 	$L__BB0_222;
	setp.ne.s32 	%p655, %r172, %r160;
	setp.eq.s32 	%p656, %r160, 0;
	mov.b32 	%r841, 1;
	or.pred  	%p657, %p656, %p655;
	@%p657 bra 	$L__BB0_177;
	add.s64 	%rd194, %rd203, 96;
	setp.eq.s32 	%p658, %r148, %r908;
	setp.ne.s32 	%p659, %r908, 0;
	and.pred  	%p660, %p659, %p658;
	setp.ne.s32 	%p661, %r148, 0;
	setp.eq.s32 	%p662, %r160, %r148;
	and.pred  	%p663, %p661, %p662;
	selp.b32 	%r620, 4, 3, %p660;
	selp.b32 	%r841, %r620, 2, %p663;
	and.pred  	%p664, %p663, %p660;
	@%p664 bra 	$L__BB0_222;
$L__BB0_177:
	setp.ne.s32 	%p665, %r184, %r172;
	setp.eq.s32 	%p666, %r172, 0;
	mov.b32 	%r842, 1;
	or.pred  	%p667, %p666, %p665;
	mov.u32 	%r843, %r184;
	@%p667 bra 	$L__BB0_179;
	add.s64 	%rd194, %rd203, 100;
	add.s32 	%r842, %r841, 1;
	setp.eq.s32 	%p668, %r842, 4;
	mov.u32 	%r843, %r172;
	@%p668 bra 	$L__BB0_222;
$L__BB0_179:
	setp.ne.s32 	%p669, %r196, %r843;
	setp.eq.s32 	%p670, %r843, 0;
	mov.b32 	%r844, 1;
	or.pred  	%p671, %p670, %p669;
	@%p671 bra 	$L__BB0_181;
	add.s64 	%rd194, %rd203, 104;
	add.s32 	%r844, %r842, 1;
	setp.eq.s32 	%p672, %r844, 4;
	@%p672 bra 	$L__BB0_222;
$L__BB0_181:
	add.s64 	%rd194, %rd203, 108;
	setp.eq.s32 	%p673, %r208, %r196;
	setp.ne.s32 	%p674, %r196, 0;
	setp.eq.s32 	%p675, %r844, 3;
	and.pred  	%p676, %p673, %p675;
	and.pred  	%p677, %p676, %p674;
	@%p677 bra 	$L__BB0_222;
	setp.ne.s32 	%p678, %r176, %r164;
	setp.eq.s32 	%p679, %r164, 0;
	mov.b32 	%r845, 1;
	or.pred  	%p680, %p679, %p678;
	@%p680 bra 	$L__BB0_184;
	add.s64 	%rd194, %rd203, 124;
	setp.ne.s32 	%p681, %r140, 0;
	setp.eq.s32 	%p682, %r152, %r140;
	and.pred  	%p683, %p681, %p682;
	setp.ne.s32 	%p684, %r152, 0;
	setp.eq.s32 	%p685, %r164, %r152;
	and.pred  	%p686, %p684, %p685;
	selp.b32 	%r624, 4, 3, %p683;
	selp.b32 	%r845, %r624, 2, %p686;
	and.pred  	%p687, %p686, %p683;
	@%p687 bra 	$L__BB0_222;
$L__BB0_184:
	setp.ne.s32 	%p688, %r188, %r176;
	setp.eq.s32 	%p689, %r176, 0;
	mov.b32 	%r846, 1;
	or.pred  	%p690, %p689, %p688;
	mov.u32 	%r847, %r188;
	@%p690 bra 	$L__BB0_186;
	add.s64 	%rd194, %rd203, 128;
	add.s32 	%r846, %r845, 1;
	setp.eq.s32 	%p691, %r846, 4;
	mov.u32 	%r847, %r176;
	@%p691 bra 	$L__BB0_222;
$L__BB0_186:
	setp.ne.s32 	%p692, %r200, %r847;
	setp.eq.s32 	%p693, %r847, 0;
	mov.b32 	%r848, 1;
	or.pred  	%p694, %p693, %p692;
	@%p694 bra 	$L__BB0_188;
	add.s64 	%rd194, %rd203, 132;
	add.s32 	%r848, %r846, 1;
	setp.eq.s32 	%p695, %r848, 4;
	@%p695 bra 	$L__BB0_222;
$L__BB0_188:
	add.s64 	%rd194, %rd203, 136;
	setp.eq.s32 	%p696, %r212, %r200;
	setp.ne.s32 	%p697, %r200, 0;
	setp.eq.s32 	%p698, %r848, 3;
	and.pred  	%p699, %p696, %p698;
	and.pred  	%p700, %p699, %p697;
	@%p700 bra 	$L__BB0_222;
	setp.ne.s32 	%p701, %r180, %r168;
	setp.eq.s32 	%p702, %r168, 0;
	mov.b32 	%r849, 1;
	or.pred  	%p703, %p702, %p701;
	@%p703 bra 	$L__BB0_191;
	add.s64 	%rd194, %rd203, 152;
	setp.ne.s32 	%p704, %r144, 0;
	setp.eq.s32 	%p705, %r156, %r144;
	and.pred  	%p706, %p704, %p705;
	setp.ne.s32 	%p707, %r156, 0;
	setp.eq.s32 	%p708, %r168, %r156;
	and.pred  	%p709, %p707, %p708;
	selp.b32 	%r628, 4, 3, %p706;
	selp.b32 	%r849, %r628, 2, %p709;
	and.pred  	%p710, %p709, %p706;
	@%p710 bra 	$L__BB0_222;
$L__BB0_191:
	setp.ne.s32 	%p711, %r192, %r180;
	setp.eq.s32 	%p712, %r180, 0;
	mov.b32 	%r850, 1;
	or.pred  	%p713, %p712, %p711;
	mov.u32 	%r851, %r192;
	@%p713 bra 	$L__BB0_193;
	add.s64 	%rd194, %rd203, 156;
	add.s32 	%r850, %r849, 1;
	setp.eq.s32 	%p714, %r850, 4;
	mov.u32 	%r851, %r180;
	@%p714 bra 	$L__BB0_222;
$L__BB0_193:
	setp.ne.s32 	%p715, %r204, %r851;
	setp.eq.s32 	%p716, %r851, 0;
	mov.b32 	%r852, 1;
	or.pred  	%p717, %p716, %p715;
	@%p717 bra 	$L__BB0_195;
	add.s64 	%rd194, %rd203, 160;
	add.s32 	%r852, %r850, 1;
	setp.eq.s32 	%p718, %r852, 4;
	@%p718 bra 	$L__BB0_222;
$L__BB0_195:
	add.s64 	%rd194, %rd203, 164;
	setp.eq.s32 	%p719, %r216, %r204;
	setp.ne.s32 	%p720, %r204, 0;
	setp.eq.s32 	%p721, %r852, 3;
	and.pred  	%p722, %p719, %p721;
	and.pred  	%p723, %p722, %p720;
	@%p723 bra 	$L__BB0_222;
	setp.eq.s32 	%p724, %r909, 0;
	setp.ne.s32 	%p725, %r146, %r909;
	setp.ne.s32 	%p726, %r159, %r146;
	or.pred  	%p727, %p725, %p726;
	or.pred  	%p728, %p727, %p724;
	setp.ne.s32 	%p729, %r172, %r146;
	or.pred  	%p730, %p728, %p729;
	mov.u64 	%rd195, %rd203;
	@%p730 bra 	$L__BB0_198;
$L__BB0_197:
	ld.global.u32 	%r853, [%rd195];
	bra.uni 	$L__BB0_223;
$L__BB0_198:
	setp.ne.s32 	%p731, %r136, 0;
	setp.eq.s32 	%p732, %r147, %r136;
	setp.eq.s32 	%p733, %r160, %r136;
	and.pred  	%p734, %p732, %p733;
	and.pred  	%p735, %p734, %p731;
	setp.eq.s32 	%p736, %r176, %r136;
	and.pred  	%p737, %p735, %p736;
	mov.u64 	%rd195, %rd9;
	@%p737 bra 	$L__BB0_197;
	setp.ne.s32 	%p738, %r137, 0;
	setp.eq.s32 	%p739, %r148, %r137;
	setp.eq.s32 	%p740, %r164, %r137;
	and.pred  	%p741, %p739, %p740;
	and.pred  	%p742, %p741, %p738;
	setp.eq.s32 	%p743, %r180, %r137;
	and.pred  	%p744, %p742, %p743;
	mov.u64 	%rd195, %rd10;
	@%p744 bra 	$L__BB0_197;
	add.s64 	%rd195, %rd203, 4;
	setp.ne.s32 	%p745, %r145, 0;
	setp.eq.s32 	%p746, %r158, %r145;
	setp.eq.s32 	%p747, %r171, %r145;
	and.pred  	%p748, %p746, %p747;
	and.pred  	%p749, %p748, %p745;
	setp.eq.s32 	%p750, %r184, %r145;
	and.pred  	%p751, %p749, %p750;
	@%p751 bra 	$L__BB0_197;
	add.s64 	%rd195, %rd203, 32;
	setp.eq.s32 	%p752, %r172, %r146;
	setp.eq.s32 	%p753, %r159, %r146;
	setp.ne.s32 	%p754, %r146, 0;
	and.pred  	%p755, %p753, %p752;
	and.pred  	%p756, %p755, %p754;
	setp.eq.s32 	%p757, %r188, %r146;
	and.pred  	%p758, %p756, %p757;
	@%p758 bra 	$L__BB0_197;
	add.s64 	%rd195, %rd203, 60;
	setp.ne.s32 	%p759, %r147, 0;
	setp.eq.s32 	%p760, %r160, %r147;
	setp.eq.s32 	%p761, %r176, %r147;
	and.pred  	%p762, %p760, %p761;
	and.pred  	%p763, %p762, %p759;
	setp.eq.s32 	%p764, %r192, %r147;
	and.pred  	%p765, %p763, %p764;
	@%p765 bra 	$L__BB0_197;
	add.s64 	%rd195, %rd203, 8;
	setp.ne.s32 	%p766, %r157, 0;
	setp.eq.s32 	%p767, %r170, %r157;
	setp.eq.s32 	%p768, %r183, %r157;
	and.pred  	%p769, %p767, %p768;
	and.pred  	%p770, %p769, %p766;
	setp.eq.s32 	%p771, %r196, %r157;
	and.pred  	%p772, %p770, %p771;
	@%p772 bra 	$L__BB0_197;
	add.s64 	%rd195, %rd203, 36;
	setp.ne.s32 	%p773, %r158, 0;
	setp.eq.s32 	%p774, %r171, %r158;
	setp.eq.s32 	%p775, %r184, %r158;
	and.pred  	%p776, %p774, %p775;
	and.pred  	%p777, %p776, %p773;
	setp.eq.s32 	%p778, %r200, %r158;
	and.pred  	%p779, %p777, %p778;
	@%p779 bra 	$L__BB0_197;
	add.s64 	%rd195, %rd203, 64;
	setp.ne.s32 	%p780, %r159, 0;
	setp.eq.s32 	%p781, %r172, %r159;
	setp.eq.s32 	%p782, %r188, %r159;
	and.pred  	%p783, %p781, %p782;
	and.pred  	%p784, %p783, %p780;
	setp.eq.s32 	%p785, %r204, %r159;
	and.pred  	%p786, %p784, %p785;
	@%p786 bra 	$L__BB0_197;
	setp.ne.s32 	%p787, %r169, 0;
	setp.eq.s32 	%p788, %r182, %r169;
	setp.eq.s32 	%p789, %r195, %r169;
	and.pred  	%p790, %p788, %p789;
	setp.eq.s32 	%p791, %r208, %r169;
	and.pred  	%p792, %p790, %p791;
	and.pred  	%p793, %p792, %p787;
	mov.u64 	%rd195, %rd196;
	@%p793 bra 	$L__BB0_197;
	setp.ne.s32 	%p794, %r170, 0;
	setp.eq.s32 	%p795, %r183, %r170;
	setp.eq.s32 	%p796, %r196, %r170;
	and.pred  	%p797, %p795, %p796;
	setp.eq.s32 	%p798, %r212, %r170;
	and.pred  	%p799, %p797, %p798;
	and.pred  	%p800, %p799, %p794;
	mov.u64 	%rd195, %rd53;
	@%p800 bra 	$L__BB0_197;
	setp.ne.s32 	%p801, %r171, 0;
	setp.eq.s32 	%p802, %r184, %r171;
	setp.eq.s32 	%p803, %r200, %r171;
	and.pred  	%p804, %p802, %p803;
	setp.eq.s32 	%p805, %r216, %r171;
	and.pred  	%p806, %p804, %p805;
	and.pred  	%p807, %p806, %p801;
	mov.u64 	%rd195, %rd54;
	@%p807 bra 	$L__BB0_197;
	setp.ne.s32 	%p809, %r158, %r169;
	setp.ne.s32 	%p810, %r147, %r158;
	or.pred  	%p811, %p809, %p810;
	setp.ne.s32 	%p812, %r908, %r147;
	or.pred  	%p813, %p811, %p812;
	or.pred  	%p814, %p813, %p596;
	@%p814 bra 	$L__BB0_211;
$L__BB0_210:
	ld.global.u32 	%r853, [%rd196];
	bra.uni 	$L__BB0_223;
$L__BB0_211:
	setp.eq.s32 	%p816, %r159, %r170;
	setp.eq.s32 	%p817, %r148, %r159;
	and.pred  	%p818, %p816, %p817;
	setp.eq.s32 	%p819, %r140, %r148;
	and.pred  	%p820, %p818, %p819;
	and.pred  	%p821, %p820, %p794;
	mov.u64 	%rd196, %rd53;
	@%p821 bra 	$L__BB0_210;
	setp.ne.s32 	%p822, %r171, 0;
	setp.eq.s32 	%p823, %r160, %r171;
	setp.eq.s32 	%p824, %r152, %r160;
	and.pred  	%p825, %p823, %p824;
	setp.eq.s32 	%p826, %r144, %r152;
	and.pred  	%p827, %p825, %p826;
	and.pred  	%p828, %p827, %p822;
	mov.u64 	%rd196, %rd54;
	@%p828 bra 	$L__BB0_210;
	setp.eq.s32 	%p829, %r148, %r159;
	setp.eq.s32 	%p830, %r159, %r170;
	setp.ne.s32 	%p831, %r181, 0;
	setp.eq.s32 	%p832, %r170, %r181;
	and.pred  	%p833, %p832, %p830;
	and.pred  	%p834, %p833, %p831;
	and.pred  	%p835, %p834, %p829;
	mov.u64 	%rd196, %rd62;
	@%p835 bra 	$L__BB0_210;
	add.s64 	%rd196, %rd203, 44;
	setp.eq.s32 	%p836, %r152, %r160;
	setp.eq.s32 	%p837, %r160, %r171;
	setp.ne.s32 	%p838, %r182, 0;
	setp.eq.s32 	%p839, %r171, %r182;
	and.pred  	%p840, %p839, %p837;
	and.pred  	%p841, %p840, %p838;
	and.pred  	%p842, %p841, %p836;
	@%p842 bra 	$L__BB0_210;
	add.s64 	%rd196, %rd203, 72;
	setp.ne.s32 	%p843, %r183, 0;
	setp.eq.s32 	%p844, %r172, %r183;
	setp.eq.s32 	%p845, %r164, %r172;
	and.pred  	%p846, %p844, %p845;
	and.pred  	%p847, %p846, %p843;
	setp.eq.s32 	%p848, %r156, %r164;
	and.pred  	%p849, %p847, %p848;
	@%p849 bra 	$L__BB0_210;
	setp.eq.s32 	%p850, %r171, %r182;
	setp.eq.s32 	%p851, %r160, %r171;
	setp.ne.s32 	%p852, %r193, 0;
	setp.eq.s32 	%p853, %r182, %r193;
	and.pred  	%p854, %p853, %p850;
	and.pred  	%p855, %p854, %p852;
	and.pred  	%p856, %p855, %p851;
	mov.u64 	%rd196, %rd55;
	@%p856 bra 	$L__BB0_210;
	setp.eq.s32 	%p857, %r164, %r172;
	setp.eq.s32 	%p858, %r172, %r183;
	setp.ne.s32 	%p859, %r194, 0;
	setp.eq.s32 	%p860, %r183, %r194;
	and.pred  	%p861, %p860, %p858;
	and.pred  	%p862, %p861, %p859;
	and.pred  	%p863, %p862, %p857;
	mov.u64 	%rd196, %rd56;
	@%p863 bra 	$L__BB0_210;
	setp.ne.s32 	%p864, %r195, 0;
	setp.eq.s32 	%p865, %r184, %r195;
	setp.eq.s32 	%p866, %r176, %r184;
	and.pred  	%p867, %p865, %p866;
	and.pred  	%p868, %p867, %p864;
	setp.eq.s32 	%p869, %r168, %r176;
	and.pred  	%p870, %p868, %p869;
	mov.u64 	%rd196, %rd57;
	@%p870 bra 	$L__BB0_210;
	setp.eq.s32 	%p871, %r183, %r194;
	setp.eq.s32 	%p872, %r172, %r183;
	setp.ne.s32 	%p873, %r205, 0;
	setp.eq.s32 	%p874, %r194, %r205;
	and.pred  	%p875, %p874, %p871;
	and.pred  	%p876, %p875, %p873;
	and.pred  	%p877, %p876, %p872;
	mov.u64 	%rd196, %rd58;
	@%p877 bra 	$L__BB0_210;
	setp.eq.s32 	%p878, %r176, %r184;
	setp.eq.s32 	%p879, %r184, %r195;
	setp.ne.s32 	%p880, %r206, 0;
	setp.eq.s32 	%p881, %r195, %r206;
	and.pred  	%p882, %p881, %p879;
	and.pred  	%p883, %p882, %p880;
	and.pred  	%p884, %p883, %p878;
	mov.u64 	%rd196, %rd59;
	@%p884 bra 	$L__BB0_210;
	setp.ne.s32 	%p885, %r207, 0;
	setp.eq.s32 	%p886, %r196, %r207;
	setp.eq.s32 	%p887, %r188, %r196;
	and.pred  	%p888, %p886, %p887;
	and.pred  	%p889, %p888, %p885;
	setp.eq.s32 	%p890, %r180, %r188;
	and.pred  	%p891, %p889, %p890;
	mov.u64 	%rd196, %rd60;
	@%p891 bra 	$L__BB0_210;
	bra.uni 	$L__BB0_224;
$L__BB0_222:
	ld.global.u32 	%r853, [%rd194];
$L__BB0_223:
	setp.ne.s32 	%p892, %r853, -1;
	@%p892 bra 	$L__BB0_343;
$L__BB0_224:
	mul.hi.u32 	%r631, %r131, 87652394;
	mul.lo.s32 	%r632, %r631, 49;
	sub.s32 	%r633, %r131, %r632;
	cvt.u16.u32 	%rs3, %r633;
	mul.lo.s16 	%rs4, %rs3, 37;
	shr.u16 	%rs5, %rs4, 8;
	cvt.u32.u16 	%r634, %rs5;
	mul.wide.u32 	%rd175, %r634, 4;
	add.s64 	%rd87, %rd203, %rd175;
	add.s64 	%rd197, %rd87, 140;
	ld.global.u32 	%r635, [%rd87+140];
	setp.eq.s32 	%p893, %r635, 0;
	@%p893 bra 	$L__BB0_230;
	add.s64 	%rd197, %rd87, 112;
	ld.global.u32 	%r636, [%rd87+112];
	setp.eq.s32 	%p894, %r636, 0;
	@%p894 bra 	$L__BB0_230;
	add.s64 	%rd197, %rd87, 84;
	ld.global.u32 	%r637, [%rd87+84];
	setp.eq.s32 	%p895, %r637, 0;
	@%p895 bra 	$L__BB0_230;
	add.s64 	%rd197, %rd87, 56;
	ld.global.u32 	%r638, [%rd87+56];
	setp.eq.s32 	%p896, %r638, 0;
	@%p896 bra 	$L__BB0_230;
	add.s64 	%rd197, %rd87, 28;
	ld.global.u32 	%r639, [%rd87+28];
	setp.eq.s32 	%p897, %r639, 0;
	@%p897 bra 	$L__BB0_230;
	ld.global.u32 	%r640, [%rd87];
	setp.ne.s32 	%p898, %r640, 0;
	mov.u64 	%rd197, %rd87;
	@%p898 bra 	$L__BB0_231;
$L__BB0_230:
	mov.b32 	%r641, 2;
	st.global.u32 	[%rd197], %r641;
	ld.global.u32 	%r909, [%rd203];
	ld.global.u32 	%r908, [%rd203+84];
$L__BB0_231:
	ld.global.u32 	%r267, [%rd9];
	ld.global.u32 	%r268, [%rd10];
	setp.ne.s32 	%p899, %r908, %r268;
	setp.eq.s32 	%p900, %r268, 0;
	mov.b32 	%r856, 1;
	or.pred  	%p901, %p900, %p899;
	@%p901 bra 	$L__BB0_233;
	setp.ne.s32 	%p902, %r909, 0;
	setp.eq.s32 	%p903, %r267, %r909;
	and.pred  	%p904, %p902, %p903;
	setp.ne.s32 	%p905, %r267, 0;
	setp.eq.s32 	%p906, %r268, %r267;
	and.pred  	%p907, %p905, %p906;
	selp.b32 	%r643, 4, 3, %p904;
	selp.b32 	%r856, %r643, 2, %p907;
	and.pred  	%p908, %p907, %p904;
	mov.u32 	%r907, %r909;
	@%p908 bra 	$L__BB0_335;
$L__BB0_233:
	ld.global.u32 	%r271, [%rd203+112];
	setp.ne.s32 	%p909, %r271, %r908;
	setp.eq.s32 	%p910, %r908, 0;
	mov.b32 	%r857, 1;
	or.pred  	%p911, %p910, %p909;
	mov.u32 	%r907, %r271;
	@%p911 bra 	$L__BB0_235;
	add.s32 	%r857, %r856, 1;
	setp.eq.s32 	%p912, %r857, 4;
	mov.u32 	%r907, %r908;
	@%p912 bra 	$L__BB0_335;
$L__BB0_235:
	ld.global.u32 	%r275, [%rd203+140];
	setp.eq.s32 	%p913, %r275, %r907;
	setp.ne.s32 	%p914, %r907, 0;
	setp.eq.s32 	%p915, %r857, 3;
	and.pred  	%p916, %p913, %p915;
	and.pred  	%p917, %p916, %p914;
	@%p917 bra 	$L__BB0_335;
	ld.global.u32 	%r276, [%rd203+4];
	ld.global.u32 	%r277, [%rd203+32];
	ld.global.u32 	%r278, [%rd203+60];
	ld.global.u32 	%r279, [%rd203+88];
	setp.ne.s32 	%p918, %r279, %r278;
	setp.eq.s32 	%p919, %r278, 0;
	mov.b32 	%r859, 1;
	or.pred  	%p920, %p919, %p918;
	mov.u32 	%r860, %r279;
	@%p920 bra 	$L__BB0_238;
	setp.ne.s32 	%p921, %r276, 0;
	setp.eq.s32 	%p922, %r277, %r276;
	and.pred  	%p923, %p921, %p922;
	setp.ne.s32 	%p924, %r277, 0;
	setp.eq.s32 	%p925, %r278, %r277;
	and.pred  	%p926, %p924, %p925;
	selp.b32 	%r646, 4, 3, %p923;
	selp.b32 	%r859, %r646, 2, %p926;
	and.pred  	%p927, %p926, %p923;
	mov.u32 	%r860, %r278;
	mov.u32 	%r907, %r276;
	@%p927 bra 	$L__BB0_335;
$L__BB0_238:
	ld.global.u32 	%r283, [%rd203+116];
	setp.ne.s32 	%p928, %r283, %r860;
	setp.eq.s32 	%p929, %r860, 0;
	mov.b32 	%r861, 1;
	or.pred  	%p930, %p929, %p928;
	mov.u32 	%r907, %r283;
	@%p930 bra 	$L__BB0_240;
	add.s32 	%r861, %r859, 1;
	setp.eq.s32 	%p931, %r861, 4;
	mov.u32 	%r907, %r860;
	@%p931 bra 	$L__BB0_335;
$L__BB0_240:
	ld.global.u32 	%r287, [%rd203+144];
	setp.eq.s32 	%p932, %r287, %r907;
	setp.ne.s32 	%p933, %r907, 0;
	setp.eq.s32 	%p934, %r861, 3;
	and.pred  	%p935, %p932, %p934;
	and.pred  	%p936, %p935, %p933;
	@%p936 bra 	$L__BB0_335;
	ld.global.u32 	%r288, [%rd203+8];
	ld.global.u32 	%r289, [%rd203+36];
	ld.global.u32 	%r290, [%rd203+64];
	ld.global.u32 	%r291, [%rd203+92];
	setp.ne.s32 	%p937, %r291, %r290;
	setp.eq.s32 	%p938, %r290, 0;
	mov.b32 	%r863, 1;
	or.pred  	%p939, %p938, %p937;
	mov.u32 	%r864, %r291;
	@%p939 bra 	$L__BB0_243;
	setp.ne.s32 	%p940, %r288, 0;
	setp.eq.s32 	%p941, %r289, %r288;
	and.pred  	%p942, %p940, %p941;
	setp.ne.s32 	%p943, %r289, 0;
	setp.eq.s32 	%p944, %r290, %r289;
	and.pred  	%p945, %p943, %p944;
	selp.b32 	%r649, 4, 3, %p942;
	selp.b32 	%r863, %r649, 2, %p945;
	and.pred  	%p946, %p945, %p942;
	mov.u32 	%r864, %r290;
	mov.u32 	%r907, %r288;
	@%p946 bra 	$L__BB0_335;
$L__BB0_243:
	ld.global.u32 	%r295, [%rd203+120];
	setp.ne.s32 	%p947, %r295, %r864;
	setp.eq.s32 	%p948, %r864, 0;
	mov.b32 	%r865, 1;
	or.pred  	%p949, %p948, %p947;
	mov.u32 	%r907, %r295;
	@%p949 bra 	$L__BB0_245;
	add.s32 	%r865, %r863, 1;
	setp.eq.s32 	%p950, %r865, 4;
	mov.u32 	%r907, %r864;
	@%p950 bra 	$L__BB0_335;
$L__BB0_245:
	ld.global.u32 	%r299, [%rd203+148];
	setp.eq.s32 	%p951, %r299, %r907;
	setp.ne.s32 	%p952, %r907, 0;
	setp.eq.s32 	%p953, %r865, 3;
	and.pred  	%p954, %p951, %p953;
	and.pred  	%p955, %p954, %p952;
	@%p955 bra 	$L__BB0_335;
	add.s64 	%rd200, %rd203, 12;
	ld.global.u32 	%r300, [%rd203+12];
	add.s64 	%rd95, %rd203, 40;
	ld.global.u32 	%r301, [%rd203+40];
	add.s64 	%rd96, %rd203, 68;
	ld.global.u32 	%r302, [%rd203+68];
	ld.global.u32 	%r303, [%rd203+96];
	setp.ne.s32 	%p956, %r303, %r302;
	setp.eq.s32 	%p957, %r302, 0;
	mov.b32 	%r867, 1;
	or.pred  	%p958, %p957, %p956;
	mov.u32 	%r868, %r303;
	@%p958 bra 	$L__BB0_248;
	setp.ne.s32 	%p959, %r300, 0;
	setp.eq.s32 	%p960, %r301, %r300;
	and.pred  	%p961, %p959, %p960;
	setp.ne.s32 	%p962, %r301, 0;
	setp.eq.s32 	%p963, %r302, %r301;
	and.pred  	%p964, %p962, %p963;
	selp.b32 	%r652, 4, 3, %p961;
	selp.b32 	%r867, %r652, 2, %p964;
	and.pred  	%p965, %p964, %p961;
	mov.u32 	%r868, %r302;
	mov.u32 	%r907, %r300;
	@%p965 bra 	$L__BB0_335;
$L__BB0_248:
	ld.global.u32 	%r307, [%rd203+124];
	setp.ne.s32 	%p966, %r307, %r868;
	setp.eq.s32 	%p967, %r868, 0;
	mov.b32 	%r869, 1;
	or.pred  	%p968, %p967, %p966;
	mov.u32 	%r907, %r307;
	@%p968 bra 	$L__BB0_250;
	add.s32 	%r869, %r867, 1;
	setp.eq.s32 	%p969, %r869, 4;
	mov.u32 	%r907, %r868;
	@%p969 bra 	$L__BB0_335;
$L__BB0_250:
	ld.global.u32 	%r311, [%rd203+152];
	setp.eq.s32 	%p970, %r311, %r907;
	setp.ne.s32 	%p971, %r907, 0;
	setp.eq.s32 	%p972, %r869, 3;
	and.pred  	%p973, %p970, %p972;
	and.pred  	%p974, %p973, %p971;
	@%p974 bra 	$L__BB0_335;
	ld.global.u32 	%r312, [%rd203+16];
	ld.global.u32 	%r313, [%rd203+44];
	ld.global.u32 	%r314, [%rd203+72];
	ld.global.u32 	%r315, [%rd203+100];
	setp.ne.s32 	%p975, %r315, %r314;
	setp.eq.s32 	%p976, %r314, 0;
	mov.b32 	%r871, 1;
	or.pred  	%p977, %p976, %p975;
	mov.u32 	%r872, %r315;
	@%p977 bra 	$L__BB0_253;
	setp.ne.s32 	%p978, %r312, 0;
	setp.eq.s32 	%p979, %r313, %r312;
	and.pred  	%p980, %p978, %p979;
	setp.ne.s32 	%p981, %r313, 0;
	setp.eq.s32 	%p982, %r314, %r313;
	and.pred  	%p983, %p981, %p982;
	selp.b32 	%r655, 4, 3, %p980;
	selp.b32 	%r871, %r655, 2, %p983;
	and.pred  	%p984, %p983, %p980;
	mov.u32 	%r872, %r314;
	mov.u32 	%r907, %r312;
	@%p984 bra 	$L__BB0_335;
$L__BB0_253:
	ld.global.u32 	%r319, [%rd203+128];
	setp.ne.s32 	%p985, %r319, %r872;
	setp.eq.s32 	%p986, %r872, 0;
	mov.b32 	%r873, 1;
	or.pred  	%p987, %p986, %p985;
	mov.u32 	%r907, %r319;
	@%p987 bra 	$L__BB0_255;
	add.s32 	%r873, %r871, 1;
	setp.eq.s32 	%p988, %r873, 4;
	mov.u32 	%r907, %r872;
	@%p988 bra 	$L__BB0_335;
$L__BB0_255:
	ld.global.u32 	%r323, [%rd203+156];
	setp.eq.s32 	%p989, %r323, %r907;
	setp.ne.s32 	%p990, %r907, 0;
	setp.eq.s32 	%p991, %r873, 3;
	and.pred  	%p992, %p989, %p991;
	and.pred  	%p993, %p992, %p990;
	@%p993 bra 	$L__BB0_335;
	add.s64 	%rd97, %rd203, 20;
	ld.global.u32 	%r324, [%rd203+20];
	add.s64 	%rd98, %rd203, 48;
	ld.global.u32 	%r325, [%rd203+48];
	add.s64 	%rd99, %rd203, 76;
	ld.global.u32 	%r326, [%rd203+76];
	ld.global.u32 	%r327, [%rd203+104];
	setp.ne.s32 	%p994, %r327, %r326;
	setp.eq.s32 	%p995, %r326, 0;
	mov.b32 	%r875, 1;
	or.pred  	%p996, %p995, %p994;
	mov.u32 	%r876, %r327;
	@%p996 bra 	$L__BB0_258;
	setp.ne.s32 	%p997, %r324, 0;
	setp.eq.s32 	%p998, %r325, %r324;
	and.pred  	%p999, %p997, %p998;
	setp.ne.s32 	%p1000, %r325, 0;
	setp.eq.s32 	%p1001, %r326, %r325;
	and.pred  	%p1002, %p1000, %p1001;
	selp.b32 	%r658, 4, 3, %p999;
	selp.b32 	%r875, %r658, 2, %p1002;
	and.pred  	%p1003, %p1002, %p999;
	mov.u32 	%r876, %r326;
	mov.u32 	%r907, %r324;
	@%p1003 bra 	$L__BB0_335;
$L__BB0_258:
	ld.global.u32 	%r331, [%rd203+132];
	setp.ne.s32 	%p1004, %r331, %r876;
	setp.eq.s32 	%p1005, %r876, 0;
	mov.b32 	%r877, 1;
	or.pred  	%p1006, %p1005, %p1004;
	mov.u32 	%r907, %r331;
	@%p1006 bra 	$L__BB0_260;
	add.s32 	%r877, %r875, 1;
	setp.eq.s32 	%p1007, %r877, 4;
	mov.u32 	%r907, %r876;
	@%p1007 bra 	$L__BB0_335;
$L__BB0_260:
	ld.global.u32 	%r335, [%rd203+160];
	setp.eq.s32 	%p1008, %r335, %r907;
	setp.ne.s32 	%p1009, %r907, 0;
	setp.eq.s32 	%p1010, %r877, 3;
	and.pred  	%p1011, %p1008, %p1010;
	and.pred  	%p1012, %p1011, %p1009;
	@%p1012 bra 	$L__BB0_335;
	add.s64 	%rd100, %rd203, 24;
	ld.global.u32 	%r336, [%rd203+24];
	add.s64 	%rd101, %rd203, 52;
	ld.global.u32 	%r337, [%rd203+52];
	add.s64 	%rd102, %rd203, 80;
	ld.global.u32 	%r338, [%rd203+80];
	ld.global.u32 	%r339, [%rd203+108];
	setp.ne.s32 	%p1013, %r339, %r338;
	setp.eq.s32 	%p1014, %r338, 0;
	mov.b32 	%r879, 1;
	or.pred  	%p1015, %p1014, %p1013;
	mov.u32 	%r880, %r339;
	@%p1015 bra 	$L__BB0_263;
	setp.ne.s32 	%p1016, %r336, 0;
	setp.eq.s32 	%p1017, %r337, %r336;
	and.pred  	%p1018, %p1016, %p1017;
	setp.ne.s32 	%p1019, %r337, 0;
	setp.eq.s32 	%p1020, %r338, %r337;
	and.pred  	%p1021, %p1019, %p1020;
	selp.b32 	%r661, 4, 3, %p1018;
	selp.b32 	%r879, %r661, 2, %p1021;
	and.pred  	%p1022, %p1021, %p1018;
	mov.u32 	%r880, %r338;
	mov.u32 	%r907, %r336;
	@%p1022 bra 	$L__BB0_335;
$L__BB0_263:
	ld.global.u32 	%r343, [%rd203+136];
	setp.ne.s32 	%p1023, %r343, %r880;
	setp.eq.s32 	%p1024, %r880, 0;
	mov.b32 	%r881, 1;
	or.pred  	%p1025, %p1024, %p1023;
	mov.u32 	%r907, %r343;
	@%p1025 bra 	$L__BB0_265;
	add.s32 	%r881, %r879, 1;
	setp.eq.s32 	%p1026, %r881, 4;
	mov.u32 	%r907, %r880;
	@%p1026 bra 	$L__BB0_335;
$L__BB0_265:
	ld.global.u32 	%r347, [%rd203+164];
	setp.eq.s32 	%p1027, %r347, %r907;
	setp.ne.s32 	%p1028, %r907, 0;
	setp.eq.s32 	%p1029, %r881, 3;
	and.pred  	%p1030, %p1027, %p1029;
	and.pred  	%p1031, %p1030, %p1028;
	@%p1031 bra 	$L__BB0_335;
	setp.eq.s32 	%p1032, %r288, 0;
	setp.ne.s32 	%p1033, %r300, %r288;
	mov.b32 	%r883, 1;
	or.pred  	%p1034, %p1032, %p1033;
	@%p1034 bra 	$L__BB0_268;
	setp.eq.s32 	%p1035, %r276, %r909;
	setp.ne.s32 	%p1036, %r909, 0;
	and.pred  	%p1037, %p1036, %p1035;
	setp.eq.s32 	%p1038, %r288, %r276;
	setp.ne.s32 	%p1039, %r276, 0;
	and.pred  	%p1040, %p1039, %p1038;
	selp.b32 	%r664, 4, 3, %p1037;
	selp.b32 	%r883, %r664, 2, %p1040;
	and.pred  	%p1041, %p1040, %p1037;
	mov.u64 	%rd198, %rd200;
	@%p1041 bra 	$L__BB0_334;
$L__BB0_268:
	add.s64 	%rd104, %rd203, 16;
	setp.eq.s32 	%p1042, %r300, 0;
	setp.ne.s32 	%p1043, %r312, %r300;
	mov.b32 	%r884, 1;
	or.pred  	%p1044, %p1042, %p1043;
	mov.u32 	%r885, %r312;
	@%p1044 bra 	$L__BB0_270;
	add.s32 	%r884, %r883, 1;
	setp.eq.s32 	%p1045, %r884, 4;
	mov.u64 	%rd198, %rd104;
	mov.u32 	%r885, %r300;
	@%p1045 bra 	$L__BB0_334;
$L__BB0_270:
	setp.ne.s32 	%p1046, %r324, %r885;
	setp.eq.s32 	%p1047, %r885, 0;
	mov.b32 	%r886, 1;
	or.pred  	%p1048, %p1047, %p1046;
	@%p1048 bra 	$L__BB0_272;
	add.s32 	%r886, %r884, 1;
	setp.eq.s32 	%p1049, %r886, 4;
	mov.u64 	%rd198, %rd97;
	@%p1049 bra 	$L__BB0_334;
$L__BB0_272:
	setp.ne.s32 	%p1050, %r324, 0;
	setp.eq.s32 	%p1051, %r336, %r324;
	setp.eq.s32 	%p1052, %r886, 3;
	and.pred  	%p1053, %p1051, %p1052;
	and.pred  	%p1054, %p1053, %p1050;
	mov.u64 	%rd198, %rd100;
	@%p1054 bra 	$L__BB0_334;
	setp.eq.s32 	%p1055, %r289, 0;
	setp.ne.s32 	%p1056, %r301, %r289;
	mov.b32 	%r887, 1;
	or.pred  	%p1057, %p1055, %p1056;
	@%p1057 bra 	$L__BB0_275;
	setp.eq.s32 	%p1058, %r277, %r267;
	setp.ne.s32 	%p1059, %r267, 0;
	and.pred  	%p1060, %p1059, %p1058;
	setp.eq.s32 	%p1061, %r289, %r277;
	setp.ne.s32 	%p1062, %r277, 0;
	and.pred  	%p1063, %p1062, %p1061;
	selp.b32 	%r668, 4, 3, %p1060;
	selp.b32 	%r887, %r668, 2, %p1063;
	and.pred  	%p1064, %p1063, %p1060;
	mov.u64 	%rd198, %rd95;
	@%p1064 bra 	$L__BB0_334;
$L__BB0_275:
	setp.eq.s32 	%p1065, %r301, 0;
	setp.ne.s32 	%p1066, %r313, %r301;
	mov.b32 	%r888, 1;
	or.pred  	%p1067, %p1065, %p1066;
	mov.u32 	%r889, %r313;
	@%p1067 bra 	$L__BB0_277;
	add.s64 	%rd198, %rd203, 44;
	add.s32 	%r888, %r887, 1;
	setp.eq.s32 	%p1068, %r888, 4;
	mov.u32 	%r889, %r301;
	@%p1068 bra 	$L__BB0_334;
$L__BB0_277:
	setp.ne.s32 	%p1069, %r325, %r889;
	setp.eq.s32 	%p1070, %r889, 0;
	mov.b32 	%r890, 1;
	or.pred  	%p1071, %p1070, %p1069;
	@%p1071 bra 	$L__BB0_279;
	add.s32 	%r890, %r888, 1;
	setp.eq.s32 	%p1072, %r890, 4;
	mov.u64 	%rd198, %rd98;
	@%p1072 bra 	$L__BB0_334;
$L__BB0_279:
	setp.ne.s32 	%p1073, %r325, 0;
	setp.eq.s32 	%p1074, %r337, %r325;
	setp.eq.s32 	%p1075, %r890, 3;
	and.pred  	%p1076, %p1074, %p1075;
	and.pred  	%p1077, %p1076, %p1073;
	mov.u64 	%rd198, %rd101;
	@%p1077 bra 	$L__BB0_334;
	setp.eq.s32 	%p1078, %r290, 0;
	setp.ne.s32 	%p1079, %r302, %r290;
	mov.b32 	%r891, 1;
	or.pred  	%p1080, %p1078, %p1079;
	@%p1080 bra 	$L__BB0_282;
	setp.eq.s32 	%p1081, %r278, %r268;
	setp.ne.s32 	%p1082, %r268, 0;
	and.pred  	%p1083, %p1082, %p1081;
	setp.eq.s32 	%p1084, %r290, %r278;
	setp.ne.s32 	%p1085, %r278, 0;
	and.pred  	%p1086, %p1085, %p1084;
	selp.b32 	%r672, 4, 3, %p1083;
	selp.b32 	%r891, %r672, 2, %p1086;
	and.pred  	%p1087, %p1086, %p1083;
	mov.u64 	%rd198, %rd96;
	@%p1087 bra 	$L__BB0_334;
$L__BB0_282:
	setp.eq.s32 	%p1088, %r302, 0;
	setp.ne.s32 	%p1089, %r314, %r302;
	mov.b32 	%r892, 1;
	or.pred  	%p1090, %p1088, %p1089;
	mov.u32 	%r893, %r314;
	@%p1090 bra 	$L__BB0_284;
	add.s64 	%rd198, %rd203, 72;
	add.s32 	%r892, %r891, 1;
	setp.eq.s32 	%p1091, %r892, 4;
	mov.u32 	%r893, %r302;
	@%p1091 bra 	$L__BB0_334;
$L__BB0_284:
	setp.ne.s32 	%p1092, %r326, %r893;
	setp.eq.s32 	%p1093, %r893, 0;
	mov.b32 	%r894, 1;
	or.pred  	%p1094, %p1093, %p1092;
	@%p1094 bra 	$L__BB0_286;
	add.s32 	%r894, %r892, 1;
	setp.eq.s32 	%p1095, %r894, 4;
	mov.u64 	%rd198, %rd99;
	@%p1095 bra 	$L__BB0_334;
$L__BB0_286:
	setp.ne.s32 	%p1096, %r326, 0;
	setp.eq.s32 	%p1097, %r338, %r326;
	setp.eq.s32 	%p1098, %r894, 3;
	and.pred  	%p1099, %p1097, %p1098;
	and.pred  	%p1100, %p1099, %p1096;
	mov.u64 	%rd198, %rd102;
	@%p1100 bra 	$L__BB0_334;
	setp.ne.s32 	%p1101, %r303, %r291;
	setp.eq.s32 	%p1102, %r291, 0;
	mov.b32 	%r895, 1;
	or.pred  	%p1103, %p1102, %p1101;
	@%p1103 bra 	$L__BB0_289;
	add.s64 	%rd198, %rd203, 96;
	setp.eq.s32 	%p1104, %r279, %r908;
	setp.ne.s32 	%p1105, %r908, 0;
	and.pred  	%p1106, %p1105, %p1104;
	setp.ne.s32 	%p1107, %r279, 0;
	setp.eq.s32 	%p1108, %r291, %r279;
	and.pred  	%p1109, %p1107, %p1108;
	selp.b32 	%r676, 4, 3, %p1106;
	selp.b32 	%r895, %r676, 2, %p1109;
	and.pred  	%p1110, %p1109, %p1106;
	@%p1110 bra 	$L__BB0_334;
$L__BB0_289:
	setp.ne.s32 	%p1111, %r315, %r303;
	setp.eq.s32 	%p1112, %r303, 0;
	mov.b32 	%r896, 1;
	or.pred  	%p1113, %p1112, %p1111;
	mov.u32 	%r897, %r315;
	@%p1113 bra 	$L__BB0_291;
	add.s64 	%rd198, %rd203, 100;
	add.s32 	%r896, %r895, 1;
	setp.eq.s32 	%p1114, %r896, 4;
	mov.u32 	%r897, %r303;
	@%p1114 bra 	$L__BB0_334;
$L__BB0_291:
	setp.ne.s32 	%p1115, %r327, %r897;
	setp.eq.s32 	%p1116, %r897, 0;
	mov.b32 	%r898, 1;
	or.pred  	%p1117, %p1116, %p1115;
	@%p1117 bra 	$L__BB0_293;
	add.s64 	%rd198, %rd203, 104;
	add.s32 	%r898, %r896, 1;
	setp.eq.s32 	%p1118, %r898, 4;
	@%p1118 bra 	$L__BB0_334;
$L__BB0_293:
	add.s64 	%rd198, %rd203, 108;
	setp.eq.s32 	%p1119, %r339, %r327;
	setp.ne.s32 	%p1120, %r327, 0;
	setp.eq.s32 	%p1121, %r898, 3;
	and.pred  	%p1122, %p1119, %p1121;
	and.pred  	%p1123, %p1122, %p1120;
	@%p1123 bra 	$L__BB0_334;
	setp.ne.s32 	%p1124, %r307, %r295;
	setp.eq.s32 	%p1125, %r295, 0;
	mov.b32 	%r899, 1;
	or.pred  	%p1126, %p1125, %p1124;
	@%p1126 bra 	$L__BB0_296;
	add.s64 	%rd198, %rd203, 124;
	setp.ne.s32 	%p1127, %r271, 0;
	setp.eq.s32 	%p1128, %r283, %r271;
	and.pred  	%p1129, %p1127, %p1128;
	setp.ne.s32 	%p1130, %r283, 0;
	setp.eq.s32 	%p1131, %r295, %r283;
	and.pred  	%p1132, %p1130, %p1131;
	selp.b32 	%r680, 4, 3, %p1129;
	selp.b32 	%r899, %r680, 2, %p1132;
	and.pred  	%p1133, %p1132, %p1129;
	@%p1133 bra 	$L__BB0_334;
$L__BB0_296:
	setp.ne.s32 	%p1134, %r319, %r307;
	setp.eq.s32 	%p1135, %r307, 0;
	mov.b32 	%r900, 1;
	or.pred  	%p1136, %p1135, %p1134;
	mov.u32 	%r901, %r319;
	@%p1136 bra 	$L__BB0_298;
	add.s64 	%rd198, %rd203, 128;
	add.s32 	%r900, %r899, 1;
	setp.eq.s32 	%p1137, %r900, 4;
	mov.u32 	%r901, %r307;
	@%p1137 bra 	$L__BB0_334;
$L__BB0_298:
	setp.ne.s32 	%p1138, %r331, %r901;
	setp.eq.s32 	%p1139, %r901, 0;
	mov.b32 	%r902, 1;
	or.pred  	%p1140, %p1139, %p1138;
	@%p1140 bra 	$L__BB0_300;
	add.s64 	%rd198, %rd203, 132;
	add.s32 	%r902, %r900, 1;
	setp.eq.s32 	%p1141, %r902, 4;
	@%p1141 bra 	$L__BB0_334;
$L__BB0_300:
	add.s64 	%rd198, %rd203, 136;
	setp.eq.s32 	%p1142, %r343, %r331;
	setp.ne.s32 	%p1143, %r331, 0;
	setp.eq.s32 	%p1144, %r902, 3;
	and.pred  	%p1145, %p1142, %p1144;
	and.pred  	%p1146, %p1145, %p1143;
	@%p1146 bra 	$L__BB0_334;
	setp.ne.s32 	%p1147, %r311, %r299;
	setp.eq.s32 	%p1148, %r299, 0;
	mov.b32 	%r903, 1;
	or.pred  	%p1149, %p1148, %p1147;
	@%p1149 bra 	$L__BB0_303;
	add.s64 	%rd198, %rd203, 152;
	setp.ne.s32 	%p1150, %r275, 0;
	setp.eq.s32 	%p1151, %r287, %r275;
	and.pred  	%p1152, %p1150, %p1151;
	setp.ne.s32 	%p1153, %r287, 0;
	setp.eq.s32 	%p1154, %r299, %r287;
	and.pred  	%p1155, %p1153, %p1154;
	selp.b32 	%r684, 4, 3, %p1152;
	selp.b32 	%r903, %r684, 2, %p1155;
	and.pred  	%p1156, %p1155, %p1152;
	@%p1156 bra 	$L__BB0_334;
$L__BB0_303:
	setp.ne.s32 	%p1157, %r323, %r311;
	setp.eq.s32 	%p1158, %r311, 0;
	mov.b32 	%r904, 1;
	or.pred  	%p1159, %p1158, %p1157;
	mov.u32 	%r905, %r323;
	@%p1159 bra 	$L__BB0_305;
	add.s64 	%rd198, %rd203, 156;
	add.s32 	%r904, %r903, 1;
	setp.eq.s32 	%p1160, %r904, 4;
	mov.u32 	%r905, %r311;
	@%p1160 bra 	$L__BB0_334;
$L__BB0_305:
	setp.ne.s32 	%p1161, %r335, %r905;
	setp.eq.s32 	%p1162, %r905, 0;
	mov.b32 	%r906, 1;
	or.pred  	%p1163, %p1162, %p1161;
	@%p1163 bra 	$L__BB0_307;
	add.s64 	%rd198, %rd203, 160;
	add.s32 	%r906, %r904, 1;
	setp.eq.s32 	%p1164, %r906, 4;
	@%p1164 bra 	$L__BB0_334;
$L__BB0_307:
	add.s64 	%rd198, %rd203, 164;
	setp.eq.s32 	%p1165, %r347, %r335;
	setp.ne.s32 	%p1166, %r335, 0;
	setp.eq.s32 	%p1167, %r906, 3;
	and.pred  	%p1168, %p1165, %p1167;
	and.pred  	%p1169, %p1168, %p1166;
	@%p1169 bra 	$L__BB0_334;
	setp.eq.s32 	%p1170, %r909, 0;
	setp.ne.s32 	%p1171, %r277, %r909;
	setp.ne.s32 	%p1172, %r290, %r909;
	or.pred  	%p1173, %p1171, %p1172;
	or.pred  	%p1174, %p1173, %p1170;
	setp.ne.s32 	%p1175, %r303, %r909;
	or.pred  	%p1176, %p1174, %p1175;
	mov.u64 	%rd199, %rd203;
	@%p1176 bra 	$L__BB0_310;
$L__BB0_309:
	ld.global.u32 	%r907, [%rd199];
	bra.uni 	$L__BB0_335;
$L__BB0_310:
	setp.ne.s32 	%p1177, %r267, 0;
	setp.eq.s32 	%p1178, %r278, %r267;
	setp.eq.s32 	%p1179, %r291, %r267;
	and.pred  	%p1180, %p1178, %p1179;
	and.pred  	%p1181, %p1180, %p1177;
	setp.eq.s32 	%p1182, %r307, %r267;
	and.pred  	%p1183, %p1181, %p1182;
	mov.u64 	%rd199, %rd9;
	@%p1183 bra 	$L__BB0_309;
	setp.ne.s32 	%p1184, %r268, 0;
	setp.eq.s32 	%p1185, %r279, %r268;
	setp.eq.s32 	%p1186, %r295, %r268;
	and.pred  	%p1187, %p1185, %p1186;
	and.pred  	%p1188, %p1187, %p1184;
	setp.eq.s32 	%p1189, %r311, %r268;
	and.pred  	%p1190, %p1188, %p1189;
	mov.u64 	%rd199, %rd10;
	@%p1190 bra 	$L__BB0_309;
	add.s64 	%rd199, %rd203, 4;
	setp.ne.s32 	%p1191, %r276, 0;
	setp.eq.s32 	%p1192, %r289, %r276;
	setp.eq.s32 	%p1193, %r302, %r276;
	and.pred  	%p1194, %p1192, %p1193;
	and.pred  	%p1195, %p1194, %p1191;
	setp.eq.s32 	%p1196, %r315, %r276;
	and.pred  	%p1197, %p1195, %p1196;
	@%p1197 bra 	$L__BB0_309;
	add.s64 	%rd199, %rd203, 32;
	setp.ne.s32 	%p1198, %r277, 0;
	setp.eq.s32 	%p1199, %r290, %r277;
	setp.eq.s32 	%p1200, %r303, %r277;
	and.pred  	%p1201, %p1199, %p1200;
	and.pred  	%p1202, %p1201, %p1198;
	setp.eq.s32 	%p1203, %r319, %r277;
	and.pred  	%p1204, %p1202, %p1203;
	@%p1204 bra 	$L__BB0_309;
	add.s64 	%rd199, %rd203, 60;
	setp.ne.s32 	%p1205, %r278, 0;
	setp.eq.s32 	%p1206, %r291, %r278;
	setp.eq.s32 	%p1207, %r307, %r278;
	and.pred  	%p1208, %p1206, %p1207;
	and.pred  	%p1209, %p1208, %p1205;
	setp.eq.s32 	%p1210, %r323, %r278;
	and.pred  	%p1211, %p1209, %p1210;
	@%p1211 bra 	$L__BB0_309;
	add.s64 	%rd199, %rd203, 8;
	setp.ne.s32 	%p1212, %r288, 0;
	setp.eq.s32 	%p1213, %r301, %r288;
	setp.eq.s32 	%p1214, %r314, %r288;
	and.pred  	%p1215, %p1213, %p1214;
	and.pred  	%p1216, %p1215, %p1212;
	setp.eq.s32 	%p1217, %r327, %r288;
	and.pred  	%p1218, %p1216, %p1217;
	@%p1218 bra 	$L__BB0_309;
	add.s64 	%rd199, %rd203, 36;
	setp.ne.s32 	%p1219, %r289, 0;
	setp.eq.s32 	%p1220, %r302, %r289;
	setp.eq.s32 	%p1221, %r315, %r289;
	and.pred  	%p1222, %p1220, %p1221;
	and.pred  	%p1223, %p1222, %p1219;
	setp.eq.s32 	%p1224, %r331, %r289;
	and.pred  	%p1225, %p1223, %p1224;
	@%p1225 bra 	$L__BB0_309;
	add.s64 	%rd199, %rd203, 64;
	setp.ne.s32 	%p1226, %r290, 0;
	setp.eq.s32 	%p1227, %r303, %r290;
	setp.eq.s32 	%p1228, %r319, %r290;
	and.pred  	%p1229, %p1227, %p1228;
	and.pred  	%p1230, %p1229, %p1226;
	setp.eq.s32 	%p1231, %r335, %r290;
	and.pred  	%p1232, %p1230, %p1231;
	@%p1232 bra 	$L__BB0_309;
	setp.ne.s32 	%p1233, %r300, 0;
	setp.eq.s32 	%p1234, %r313, %r300;
	setp.eq.s32 	%p1235, %r326, %r300;
	and.pred  	%p1236, %p1234, %p1235;
	setp.eq.s32 	%p1237, %r339, %r300;
	and.pred  	%p1238, %p1236, %p1237;
	and.pred  	%p1239, %p1238, %p1233;
	mov.u64 	%rd199, %rd200;
	@%p1239 bra 	$L__BB0_309;
	setp.ne.s32 	%p1240, %r301, 0;
	setp.eq.s32 	%p1241, %r314, %r301;
	setp.eq.s32 	%p1242, %r327, %r301;
	and.pred  	%p1243, %p1241, %p1242;
	setp.eq.s32 	%p1244, %r343, %r301;
	and.pred  	%p1245, %p1243, %p1244;
	and.pred  	%p1246, %p1245, %p1240;
	mov.u64 	%rd199, %rd95;
	@%p1246 bra 	$L__BB0_309;
	setp.ne.s32 	%p1247, %r302, 0;
	setp.eq.s32 	%p1248, %r315, %r302;
	setp.eq.s32 	%p1249, %r331, %r302;
	and.pred  	%p1250, %p1248, %p1249;
	setp.eq.s32 	%p1251, %r347, %r302;
	and.pred  	%p1252, %p1250, %p1251;
	and.pred  	%p1253, %p1252, %p1247;
	mov.u64 	%rd199, %rd96;
	@%p1253 bra 	$L__BB0_309;
	setp.ne.s32 	%p1255, %r289, %r300;
	setp.ne.s32 	%p1256, %r278, %r289;
	or.pred  	%p1257, %p1255, %p1256;
	setp.ne.s32 	%p1258, %r908, %r278;
	or.pred  	%p1259, %p1257, %p1258;
	or.pred  	%p1260, %p1259, %p1042;
	@%p1260 bra 	$L__BB0_323;
$L__BB0_322:
	ld.global.u32 	%r907, [%rd200];
	bra.uni 	$L__BB0_335;
$L__BB0_323:
	setp.eq.s32 	%p1262, %r290, %r301;
	setp.eq.s32 	%p1263, %r279, %r290;
	and.pred  	%p1264, %p1262, %p1263;
	setp.eq.s32 	%p1265, %r271, %r279;
	and.pred  	%p1266, %p1264, %p1265;
	and.pred  	%p1267, %p1266, %p1240;
	mov.u64 	%rd200, %rd95;
	@%p1267 bra 	$L__BB0_322;
	setp.ne.s32 	%p1268, %r302, 0;
	setp.eq.s32 	%p1269, %r291, %r302;
	setp.eq.s32 	%p1270, %r283, %r291;
	and.pred  	%p1271, %p1269, %p1270;
	setp.eq.s32 	%p1272, %r275, %r283;
	and.pred  	%p1273, %p1271, %p1272;
	and.pred  	%p1274, %p1273, %p1268;
	mov.u64 	%rd200, %rd96;
	@%p1274 bra 	$L__BB0_322;
	setp.eq.s32 	%p1275, %r279, %r290;
	setp.eq.s32 	%p1276, %r290, %r301;
	setp.ne.s32 	%p1277, %r312, 0;
	setp.eq.s32 	%p1278, %r301, %r312;
	and.pred  	%p1279, %p1278, %p1276;
	and.pred  	%p1280, %p1279, %p1277;
	and.pred  	%p1281, %p1280, %p1275;
	mov.u64 	%rd200, %rd104;
	@%p1281 bra 	$L__BB0_322;
	add.s64 	%rd200, %rd203, 44;
	setp.eq.s32 	%p1282, %r283, %r291;
	setp.eq.s32 	%p1283, %r291, %r302;
	setp.ne.s32 	%p1284, %r313, 0;
	setp.eq.s32 	%p1285, %r302, %r313;
	and.pred  	%p1286, %p1285, %p1283;
	and.pred  	%p1287, %p1286, %p1284;
	and.pred  	%p1288, %p1287, %p1282;
	@%p1288 bra 	$L__BB0_322;
	add.s64 	%rd200, %rd203, 72;
	setp.ne.s32 	%p1289, %r314, 0;
	setp.eq.s32 	%p1290, %r303, %r314;
	setp.eq.s32 	%p1291, %r295, %r303;
	and.pred  	%p1292, %p1290, %p1291;
	and.pred  	%p1293, %p1292, %p1289;
	setp.eq.s32 	%p1294, %r287, %r295;
	and.pred  	%p1295, %p1293, %p1294;
	@%p1295 bra 	$L__BB0_322;
	setp.eq.s32 	%p1296, %r302, %r313;
	setp.eq.s32 	%p1297, %r291, %r302;
	setp.ne.s32 	%p1298, %r324, 0;
	setp.eq.s32 	%p1299, %r313, %r324;
	and.pred  	%p1300, %p1299, %p1296;
	and.pred  	%p1301, %p1300, %p1298;
	and.pred  	%p1302, %p1301, %p1297;
	mov.u64 	%rd200, %rd97;
	@%p1302 bra 	$L__BB0_322;
	setp.eq.s32 	%p1303, %r295, %r303;
	setp.eq.s32 	%p1304, %r303, %r314;
	setp.ne.s32 	%p1305, %r325, 0;
	setp.eq.s32 	%p1306, %r314, %r325;
	and.pred  	%p1307, %p1306, %p1304;
	and.pred  	%p1308, %p1307, %p1305;
	and.pred  	%p1309, %p1308, %p1303;
	mov.u64 	%rd200, %rd98;
	@%p1309 bra 	$L__BB0_322;
	setp.ne.s32 	%p1310, %r326, 0;
	setp.eq.s32 	%p1311, %r315, %r326;
	setp.eq.s32 	%p1312, %r307, %r315;
	and.pred  	%p1313, %p1311, %p1312;
	and.pred  	%p1314, %p1313, %p1310;
	setp.eq.s32 	%p1315, %r299, %r307;
	and.pred  	%p1316, %p1314, %p1315;
	mov.u64 	%rd200, %rd99;
	@%p1316 bra 	$L__BB0_322;
	setp.eq.s32 	%p1317, %r314, %r325;
	setp.eq.s32 	%p1318, %r303, %r314;
	setp.ne.s32 	%p1319, %r336, 0;
	setp.eq.s32 	%p1320, %r325, %r336;
	and.pred  	%p1321, %p1320, %p1317;
	and.pred  	%p1322, %p1321, %p1319;
	and.pred  	%p1323, %p1322, %p1318;
	mov.u64 	%rd200, %rd100;
	@%p1323 bra 	$L__BB0_322;
	setp.eq.s32 	%p1324, %r307, %r315;
	setp.eq.s32 	%p1325, %r315, %r326;
	setp.ne.s32 	%p1326, %r337, 0;
	setp.eq.s32 	%p1327, %r326, %r337;
	and.pred  	%p1328, %p1327, %p1325;
	and.pred  	%p1329, %p1328, %p1326;
	and.pred  	%p1330, %p1329, %p1324;
	mov.u64 	%rd200, %rd101;
	@%p1330 bra 	$L__BB0_322;
	setp.ne.s32 	%p1331, %r338, 0;
	setp.eq.s32 	%p1332, %r327, %r338;
	setp.eq.s32 	%p1333, %r319, %r327;
	and.pred  	%p1334, %p1332, %p1333;
	and.pred  	%p1335, %p1334, %p1331;
	setp.eq.s32 	%p1336, %r311, %r319;
	and.pred  	%p1337, %p1335, %p1336;
	mov.u64 	%rd200, %rd102;
	@%p1337 bra 	$L__BB0_322;
	bra.uni 	$L__BB0_336;
$L__BB0_334:
	ld.global.u32 	%r907, [%rd198];
$L__BB0_335:
	setp.ne.s32 	%p1338, %r907, -1;
	@%p1338 bra 	$L__BB0_343;
$L__BB0_336:
	mul.hi.u32 	%r687, %r131, 613566757;
	mul.lo.s32 	%r688, %r687, 7;
	sub.s32 	%r689, %r131, %r688;
	mul.wide.u32 	%rd176, %r689, 4;
	add.s64 	%rd129, %rd203, %rd176;
	add.s64 	%rd201, %rd129, 140;
	ld.global.u32 	%r690, [%rd129+140];
	setp.eq.s32 	%p1339, %r690, 0;
	@%p1339 bra 	$L__BB0_342;
	add.s64 	%rd201, %rd129, 112;
	ld.global.u32 	%r691, [%rd129+112];
	setp.eq.s32 	%p1340, %r691, 0;
	@%p1340 bra 	$L__BB0_342;
	add.s64 	%rd201, %rd129, 84;
	ld.global.u32 	%r692, [%rd129+84];
	setp.eq.s32 	%p1341, %r692, 0;
	@%p1341 bra 	$L__BB0_342;
	add.s64 	%rd201, %rd129, 56;
	ld.global.u32 	%r693, [%rd129+56];
	setp.eq.s32 	%p1342, %r693, 0;
	@%p1342 bra 	$L__BB0_342;
	add.s64 	%rd201, %rd129, 28;
	ld.global.u32 	%r694, [%rd129+28];
	setp.eq.s32 	%p1343, %r694, 0;
	@%p1343 bra 	$L__BB0_342;
	ld.global.u32 	%r695, [%rd129];
	setp.ne.s32 	%p1344, %r695, 0;
	mov.u64 	%rd201, %rd129;
	@%p1344 bra 	$L__BB0_343;
$L__BB0_342:
	mov.b32 	%r696, 1;
	st.global.u32 	[%rd201], %r696;
	ld.global.u32 	%r909, [%rd203];
	ld.global.u32 	%r908, [%rd203+84];
$L__BB0_343:
	ld.global.u32 	%r398, [%rd9];
	ld.global.u32 	%r399, [%rd10];
	setp.ne.s32 	%p1345, %r908, %r399;
	setp.eq.s32 	%p1346, %r399, 0;
	mov.b32 	%r910, 1;
	or.pred  	%p1347, %p1346, %p1345;
	@%p1347 bra 	$L__BB0_345;
	setp.ne.s32 	%p1348, %r909, 0;
	setp.eq.s32 	%p1349, %r398, %r909;
	and.pred  	%p1350, %p1348, %p1349;
	setp.ne.s32 	%p1351, %r398, 0;
	setp.eq.s32 	%p1352, %r399, %r398;
	and.pred  	%p1353, %p1351, %p1352;
	selp.b32 	%r698, 4, 3, %p1350;
	selp.b32 	%r910, %r698, 2, %p1353;
	and.pred  	%p1354, %p1353, %p1350;
	mov.u32 	%r961, %r909;
	@%p1354 bra 	$L__BB0_446;
$L__BB0_345:
	ld.global.u32 	%r402, [%rd203+112];
	setp.ne.s32 	%p1355, %r402, %r908;
	setp.eq.s32 	%p1356, %r908, 0;
	mov.b32 	%r911, 1;
	or.pred  	%p1357, %p1356, %p1355;
	mov.u32 	%r961, %r402;
	@%p1357 bra 	$L__BB0_347;
	add.s32 	%r911, %r910, 1;
	setp.eq.s32 	%p1358, %r911, 4;
	mov.u32 	%r961, %r908;
	@%p1358 bra 	$L__BB0_446;
$L__BB0_347:
	ld.global.u32 	%r406, [%rd203+140];
	setp.eq.s32 	%p1359, %r406, %r961;
	setp.ne.s32 	%p1360, %r961, 0;
	setp.eq.s32 	%p1361, %r911, 3;
	and.pred  	%p1362, %p1359, %p1361;
	and.pred  	%p1363, %p1362, %p1360;
	@%p1363 bra 	$L__BB0_446;
	add.s64 	%rd136, %rd203, 4;
	ld.global.u32 	%r407, [%rd203+4];
	add.s64 	%rd137, %rd203, 32;
	ld.global.u32 	%r408, [%rd203+32];
	add.s64 	%rd138, %rd203, 60;
	ld.global.u32 	%r409, [%rd203+60];
	ld.global.u32 	%r410, [%rd203+88];
	setp.ne.s32 	%p1364, %r410, %r409;
	setp.eq.s32 	%p1365, %r409, 0;
	mov.b32 	%r913, 1;
	or.pred  	%p1366, %p1365, %p1364;
	mov.u32 	%r914, %r410;
	@%p1366 bra 	$L__BB0_350;
	setp.ne.s32 	%p1367, %r407, 0;
	setp.eq.s32 	%p1368, %r408, %r407;
	and.pred  	%p1369, %p1367, %p1368;
	setp.ne.s32 	%p1370, %r408, 0;
	setp.eq.s32 	%p1371, %r409, %r408;
	and.pred  	%p1372, %p1370, %p1371;
	selp.b32 	%r701, 4, 3, %p1369;
	selp.b32 	%r913, %r701, 2, %p1372;
	and.pred  	%p1373, %p1372, %p1369;
	mov.u32 	%r914, %r409;
	mov.u32 	%r961, %r407;
	@%p1373 bra 	$L__BB0_446;
$L__BB0_350:
	ld.global.u32 	%r414, [%rd203+116];
	setp.ne.s32 	%p1374, %r414, %r914;
	setp.eq.s32 	%p1375, %r914, 0;
	mov.b32 	%r915, 1;
	or.pred  	%p1376, %p1375, %p1374;
	mov.u32 	%r961, %r414;
	@%p1376 bra 	$L__BB0_352;
	add.s32 	%r915, %r913, 1;
	setp.eq.s32 	%p1377, %r915, 4;
	mov.u32 	%r961, %r914;
	@%p1377 bra 	$L__BB0_446;
$L__BB0_352:
	ld.global.u32 	%r418, [%rd203+144];
	setp.eq.s32 	%p1378, %r418, %r961;
	setp.ne.s32 	%p1379, %r961, 0;
	setp.eq.s32 	%p1380, %r915, 3;
	and.pred  	%p1381, %p1378, %p1380;
	and.pred  	%p1382, %p1381, %p1379;
	@%p1382 bra 	$L__BB0_446;
	add.s64 	%rd139, %rd203, 8;
	ld.global.u32 	%r419, [%rd203+8];
	ld.global.u32 	%r420, [%rd203+36];
	ld.global.u32 	%r421, [%rd203+64];
	ld.global.u32 	%r422, [%rd203+92];
	setp.ne.s32 	%p1383, %r422, %r421;
	setp.eq.s32 	%p1384, %r421, 0;
	mov.b32 	%r917, 1;
	or.pred  	%p1385, %p1384, %p1383;
	mov.u32 	%r918, %r422;
	@%p1385 bra 	$L__BB0_355;
	setp.ne.s32 	%p1386, %r419, 0;
	setp.eq.s32 	%p1387, %r420, %r419;
	and.pred  	%p1388, %p1386, %p1387;
	setp.ne.s32 	%p1389, %r420, 0;
	setp.eq.s32 	%p1390, %r421, %r420;
	and.pred  	%p1391, %p1389, %p1390;
	selp.b32 	%r704, 4, 3, %p1388;
	selp.b32 	%r917, %r704, 2, %p1391;
	and.pred  	%p1392, %p1391, %p1388;
	mov.u32 	%r918, %r421;
	mov.u32 	%r961, %r419;
	@%p1392 bra 	$L__BB0_446;
$L__BB0_355:
	ld.global.u32 	%r426, [%rd203+120];
	setp.ne.s32 	%p1393, %r426, %r918;
	setp.eq.s32 	%p1394, %r918, 0;
	mov.b32 	%r919, 1;
	or.pred  	%p1395, %p1394, %p1393;
	mov.u32 	%r961, %r426;
	@%p1395 bra 	$L__BB0_357;
	add.s32 	%r919, %r917, 1;
	setp.eq.s32 	%p1396, %r919, 4;
	mov.u32 	%r961, %r918;
	@%p1396 bra 	$L__BB0_446;
$L__BB0_357:
	ld.global.u32 	%r430, [%rd203+148];
	setp.eq.s32 	%p1397, %r430, %r961;
	setp.ne.s32 	%p1398, %r961, 0;
	setp.eq.s32 	%p1399, %r919, 3;
	and.pred  	%p1400, %p1397, %p1399;
	and.pred  	%p1401, %p1400, %p1398;
	@%p1401 bra 	$L__BB0_446;
	add.s64 	%rd204, %rd203, 12;
	ld.global.u32 	%r431, [%rd203+12];
	add.s64 	%rd141, %rd203, 40;
	ld.global.u32 	%r432, [%rd203+40];
	add.s64 	%rd142, %rd203, 68;
	ld.global.u32 	%r433, [%rd203+68];
	ld.global.u32 	%r434, [%rd203+96];
	setp.ne.s32 	%p1402, %r434, %r433;
	setp.eq.s32 	%p1403, %r433, 0;
	mov.b32 	%r921, 1;
	or.pred  	%p1404, %p1403, %p1402;
	mov.u32 	%r922, %r434;
	@%p1404 bra 	$L__BB0_360;
	setp.ne.s32 	%p1405, %r431, 0;
	setp.eq.s32 	%p1406, %r432, %r431;
	and.pred  	%p1407, %p1405, %p1406;
	setp.ne.s32 	%p1408, %r432, 0;
	setp.eq.s32 	%p1409, %r433, %r432;
	and.pred  	%p1410, %p1408, %p1409;
	selp.b32 	%r707, 4, 3, %p1407;
	selp.b32 	%r921, %r707, 2, %p1410;
	and.pred  	%p1411, %p1410, %p1407;
	mov.u32 	%r922, %r433;
	mov.u32 	%r961, %r431;
	@%p1411 bra 	$L__BB0_446;
$L__BB0_360:
	ld.global.u32 	%r438, [%rd203+124];
	setp.ne.s32 	%p1412, %r438, %r922;
	setp.eq.s32 	%p1413, %r922, 0;
	mov.b32 	%r923, 1;
	or.pred  	%p1414, %p1413, %p1412;
	mov.u32 	%r961, %r438;
	@%p1414 bra 	$L__BB0_362;
	add.s32 	%r923, %r921, 1;
	setp.eq.s32 	%p1415, %r923, 4;
	mov.u32 	%r961, %r922;
	@%p1415 bra 	$L__BB0_446;
$L__BB0_362:
	ld.global.u32 	%r442, [%rd203+152];
	setp.eq.s32 	%p1416, %r442, %r961;
	setp.ne.s32 	%p1417, %r961, 0;
	setp.eq.s32 	%p1418, %r923, 3;
	and.pred  	%p1419, %p1416, %p1418;
	and.pred  	%p1420, %p1419, %p1417;
	@%p1420 bra 	$L__BB0_446;
	add.s64 	%rd143, %rd203, 16;
	ld.global.u32 	%r443, [%rd203+16];
	add.s64 	%rd144, %rd203, 44;
	ld.global.u32 	%r444, [%rd203+44];
	add.s64 	%rd145, %rd203, 72;
	ld.global.u32 	%r445, [%rd203+72];
	ld.global.u32 	%r446, [%rd203+100];
	setp.ne.s32 	%p1421, %r446, %r445;
	setp.eq.s32 	%p1422, %r445, 0;
	mov.b32 	%r925, 1;
	or.pred  	%p1423, %p1422, %p1421;
	mov.u32 	%r926, %r446;
	@%p1423 bra 	$L__BB0_365;
	setp.ne.s32 	%p1424, %r443, 0;
	setp.eq.s32 	%p1425, %r444, %r443;
	and.pred  	%p1426, %p1424, %p1425;
	setp.ne.s32 	%p1427, %r444, 0;
	setp.eq.s32 	%p1428, %r445, %r444;
	and.pred  	%p1429, %p1427, %p1428;
	selp.b32 	%r710, 4, 3, %p1426;
	selp.b32 	%r925, %r710, 2, %p1429;
	and.pred  	%p1430, %p1429, %p1426;
	mov.u32 	%r926, %r445;
	mov.u32 	%r961, %r443;
	@%p1430 bra 	$L__BB0_446;
$L__BB0_365:
	ld.global.u32 	%r450, [%rd203+128];
	setp.ne.s32 	%p1431, %r450, %r926;
	setp.eq.s32 	%p1432, %r926, 0;
	mov.b32 	%r927, 1;
	or.pred  	%p1433, %p1432, %p1431;
	mov.u32 	%r961, %r450;
	@%p1433 bra 	$L__BB0_367;
	add.s32 	%r927, %r925, 1;
	setp.eq.s32 	%p1434, %r927, 4;
	mov.u32 	%r961, %r926;
	@%p1434 bra 	$L__BB0_446;
$L__BB0_367:
	ld.global.u32 	%r454, [%rd203+156];
	setp.eq.s32 	%p1435, %r454, %r961;
	setp.ne.s32 	%p1436, %r961, 0;
	setp.eq.s32 	%p1437, %r927, 3;
	and.pred  	%p1438, %p1435, %p1437;
	and.pred  	%p1439, %p1438, %p1436;
	@%p1439 bra 	$L__BB0_446;
	add.s64 	%rd146, %rd203, 20;
	ld.global.u32 	%r455, [%rd203+20];
	add.s64 	%rd147, %rd203, 48;
	ld.global.u32 	%r456, [%rd203+48];
	add.s64 	%rd148, %rd203, 76;
	ld.global.u32 	%r457, [%rd203+76];
	ld.global.u32 	%r458, [%rd203+104];
	setp.ne.s32 	%p1440, %r458, %r457;
	setp.eq.s32 	%p1441, %r457, 0;
	mov.b32 	%r929, 1;
	or.pred  	%p1442, %p1441, %p1440;
	mov.u32 	%r930, %r458;
	@%p1442 bra 	$L__BB0_370;
	setp.ne.s32 	%p1443, %r455, 0;
	setp.eq.s32 	%p1444, %r456, %r455;
	and.pred  	%p1445, %p1443, %p1444;
	setp.ne.s32 	%p1446, %r456, 0;
	setp.eq.s32 	%p1447, %r457, %r456;
	and.pred  	%p1448, %p1446, %p1447;
	selp.b32 	%r713, 4, 3, %p1445;
	selp.b32 	%r929, %r713, 2, %p1448;
	and.pred  	%p1449, %p1448, %p1445;
	mov.u32 	%r930, %r457;
	mov.u32 	%r961, %r455;
	@%p1449 bra 	$L__BB0_446;
$L__BB0_370:
	ld.global.u32 	%r462, [%rd203+132];
	setp.ne.s32 	%p1450, %r462, %r930;
	setp.eq.s32 	%p1451, %r930, 0;
	mov.b32 	%r931, 1;
	or.pred  	%p1452, %p1451, %p1450;
	mov.u32 	%r961, %r462;
	@%p1452 bra 	$L__BB0_372;
	add.s32 	%r931, %r929, 1;
	setp.eq.s32 	%p1453, %r931, 4;
	mov.u32 	%r961, %r930;
	@%p1453 bra 	$L__BB0_446;
$L__BB0_372:
	ld.global.u32 	%r466, [%rd203+160];
	setp.eq.s32 	%p1454, %r466, %r961;
	setp.ne.s32 	%p1455, %r961, 0;
	setp.eq.s32 	%p1456, %r931, 3;
	and.pred  	%p1457, %p1454, %p1456;
	and.pred  	%p1458, %p1457, %p1455;
	@%p1458 bra 	$L__BB0_446;
	add.s64 	%rd149, %rd203, 24;
	ld.global.u32 	%r467, [%rd203+24];
	add.s64 	%rd150, %rd203, 52;
	ld.global.u32 	%r468, [%rd203+52];
	add.s64 	%rd151, %rd203, 80;
	ld.global.u32 	%r469, [%rd203+80];
	ld.global.u32 	%r470, [%rd203+108];
	setp.ne.s32 	%p1459, %r470, %r469;
	setp.eq.s32 	%p1460, %r469, 0;
	mov.b32 	%r933, 1;
	or.pred  	%p1461, %p1460, %p1459;
	mov.u32 	%r934, %r470;
	@%p1461 bra 	$L__BB0_375;
	setp.ne.s32 	%p1462, %r467, 0;
	setp.eq.s32 	%p1463, %r468, %r467;
	and.pred  	%p1464, %p1462, %p1463;
	setp.ne.s32 	%p1465, %r468, 0;
	setp.eq.s32 	%p1466, %r469, %r468;
	and.pred  	%p1467, %p1465, %p1466;
	selp.b32 	%r716, 4, 3, %p1464;
	selp.b32 	%r933, %r716, 2, %p1467;
	and.pred  	%p1468, %p1467, %p1464;
	mov.u32 	%r934, %r469;
	mov.u32 	%r961, %r467;
	@%p1468 bra 	$L__BB0_446;
$L__BB0_375:
	ld.global.u32 	%r474, [%rd203+136];
	setp.ne.s32 	%p1469, %r474, %r934;
	setp.eq.s32 	%p1470, %r934, 0;
	mov.b32 	%r935, 1;
	or.pred  	%p1471, %p1470, %p1469;
	mov.u32 	%r961, %r474;
	@%p1471 bra 	$L__BB0_377;
	add.s32 	%r935, %r933, 1;
	setp.eq.s32 	%p1472, %r935, 4;
	mov.u32 	%r961, %r934;
	@%p1472 bra 	$L__BB0_446;
$L__BB0_377:
	ld.global.u32 	%r478, [%rd203+164];
	setp.eq.s32 	%p1473, %r478, %r961;
	setp.ne.s32 	%p1474, %r961, 0;
	setp.eq.s32 	%p1475, %r935, 3;
	and.pred  	%p1476, %p1473, %p1475;
	and.pred  	%p1477, %p1476, %p1474;
	@%p1477 bra 	$L__BB0_446;
	setp.eq.s32 	%p1478, %r419, 0;
	setp.ne.s32 	%p1479, %r431, %r419;
	mov.b32 	%r937, 1;
	or.pred  	%p1480, %p1478, %p1479;
	@%p1480 bra 	$L__BB0_380;
	setp.eq.s32 	%p1481, %r407, %r909;
	setp.ne.s32 	%p1482, %r909, 0;
	and.pred  	%p1483, %p1482, %p1481;
	setp.eq.s32 	%p1484, %r419, %r407;
	setp.ne.s32 	%p1485, %r407, 0;
	and.pred  	%p1486, %p1485, %p1484;
	selp.b32 	%r719, 4, 3, %p1483;
	selp.b32 	%r937, %r719, 2, %p1486;
	and.pred  	%p1487, %p1486, %p1483;
	mov.u64 	%rd202, %rd204;
	@%p1487 bra 	$L__BB0_447;
$L__BB0_380:
	setp.eq.s32 	%p1488, %r431, 0;
	setp.ne.s32 	%p1489, %r443, %r431;
	mov.b32 	%r938, 1;
	or.pred  	%p1490, %p1488, %p1489;
	mov.u32 	%r939, %r443;
	@%p1490 bra 	$L__BB0_382;
	add.s32 	%r938, %r937, 1;
	setp.eq.s32 	%p1491, %r938, 4;
	mov.u64 	%rd202, %rd143;
	mov.u32 	%r939, %r431;
	@%p1491 bra 	$L__BB0_447;
$L__BB0_382:
	setp.ne.s32 	%p1492, %r455, %r939;
	setp.eq.s32 	%p1493, %r939, 0;
	mov.b32 	%r940, 1;
	or.pred  	%p1494, %p1493, %p1492;
	@%p1494 bra 	$L__BB0_384;
	add.s32 	%r940, %r938, 1;
	setp.eq.s32 	%p1495, %r940, 4;
	mov.u64 	%rd202, %rd146;
	@%p1495 bra 	$L__BB0_447;
$L__BB0_384:
	setp.ne.s32 	%p1496, %r455, 0;
	setp.eq.s32 	%p1497, %r467, %r455;
	setp.eq.s32 	%p1498, %r940, 3;
	and.pred  	%p1499, %p1497, %p1498;
	and.pred  	%p1500, %p1499, %p1496;
	mov.u64 	%rd202, %rd149;
	@%p1500 bra 	$L__BB0_447;
	setp.eq.s32 	%p1501, %r420, 0;
	setp.ne.s32 	%p1502, %r432, %r420;
	mov.b32 	%r941, 1;
	or.pred  	%p1503, %p1501, %p1502;
	@%p1503 bra 	$L__BB0_387;
	setp.eq.s32 	%p1504, %r408, %r398;
	setp.ne.s32 	%p1505, %r398, 0;
	and.pred  	%p1506, %p1505, %p1504;
	setp.eq.s32 	%p1507, %r420, %r408;
	setp.ne.s32 	%p1508, %r408, 0;
	and.pred  	%p1509, %p1508, %p1507;
	selp.b32 	%r723, 4, 3, %p1506;
	selp.b32 	%r941, %r723, 2, %p1509;
	and.pred  	%p1510, %p1509, %p1506;
	mov.u64 	%rd202, %rd141;
	@%p1510 bra 	$L__BB0_447;
$L__BB0_387:
	setp.eq.s32 	%p1511, %r432, 0;
	setp.ne.s32 	%p1512, %r444, %r432;
	mov.b32 	%r942, 1;
	or.pred  	%p1513, %p1511, %p1512;
	mov.u32 	%r943, %r444;
	@%p1513 bra 	$L__BB0_389;
	add.s32 	%r942, %r941, 1;
	setp.eq.s32 	%p1514, %r942, 4;
	mov.u64 	%rd202, %rd144;
	mov.u32 	%r943, %r432;
	@%p1514 bra 	$L__BB0_447;
$L__BB0_389:
	setp.ne.s32 	%p1515, %r456, %r943;
	setp.eq.s32 	%p1516, %r943, 0;
	mov.b32 	%r944, 1;
	or.pred  	%p1517, %p1516, %p1515;
	@%p1517 bra 	$L__BB0_391;
	add.s32 	%r944, %r942, 1;
	setp.eq.s32 	%p1518, %r944, 4;
	mov.u64 	%rd202, %rd147;
	@%p1518 bra 	$L__BB0_447;
$L__BB0_391:
	setp.ne.s32 	%p1519, %r456, 0;
	setp.eq.s32 	%p1520, %r468, %r456;
	setp.eq.s32 	%p1521, %r944, 3;
	and.pred  	%p1522, %p1520, %p1521;
	and.pred  	%p1523, %p1522, %p1519;
	mov.u64 	%rd202, %rd150;
	@%p1523 bra 	$L__BB0_447;
	setp.eq.s32 	%p1524, %r421, 0;
	setp.ne.s32 	%p1525, %r433, %r421;
	mov.b32 	%r945, 1;
	or.pred  	%p1526, %p1524, %p1525;
	@%p1526 bra 	$L__BB0_394;
	setp.eq.s32 	%p1527, %r409, %r399;
	setp.ne.s32 	%p1528, %r399, 0;
	and.pred  	%p1529, %p1528, %p1527;
	setp.eq.s32 	%p1530, %r421, %r409;
	setp.ne.s32 	%p1531, %r409, 0;
	and.pred  	%p1532, %p1531, %p1530;
	selp.b32 	%r727, 4, 3, %p1529;
	selp.b32 	%r945, %r727, 2, %p1532;
	and.pred  	%p1533, %p1532, %p1529;
	mov.u64 	%rd202, %rd142;
	@%p1533 bra 	$L__BB0_447;
$L__BB0_394:
	setp.eq.s32 	%p1534, %r433, 0;
	setp.ne.s32 	%p1535, %r445, %r433;
	mov.b32 	%r946, 1;
	or.pred  	%p1536, %p1534, %p1535;
	mov.u32 	%r947, %r445;
	@%p1536 bra 	$L__BB0_396;
	add.s32 	%r946, %r945, 1;
	setp.eq.s32 	%p1537, %r946, 4;
	mov.u64 	%rd202, %rd145;
	mov.u32 	%r947, %r433;
	@%p1537 bra 	$L__BB0_447;
$L__BB0_396:
	setp.ne.s32 	%p1538, %r457, %r947;
	setp.eq.s32 	%p1539, %r947, 0;
	mov.b32 	%r948, 1;
	or.pred  	%p1540, %p1539, %p1538;
	@%p1540 bra 	$L__BB0_398;
	add.s32 	%r948, %r946, 1;
	setp.eq.s32 	%p1541, %r948, 4;
	mov.u64 	%rd202, %rd148;
	@%p1541 bra 	$L__BB0_447;
$L__BB0_398:
	setp.ne.s32 	%p1542, %r457, 0;
	setp.eq.s32 	%p1543, %r469, %r457;
	setp.eq.s32 	%p1544, %r948, 3;
	and.pred  	%p1545, %p1543, %p1544;
	and.pred  	%p1546, %p1545, %p1542;
	mov.u64 	%rd202, %rd151;
	@%p1546 bra 	$L__BB0_447;
	setp.ne.s32 	%p1547, %r434, %r422;
	setp.eq.s32 	%p1548, %r422, 0;
	mov.b32 	%r949, 1;
	or.pred  	%p1549, %p1548, %p1547;
	@%p1549 bra 	$L__BB0_401;
	add.s64 	%rd202, %rd203, 96;
	setp.eq.s32 	%p1550, %r410, %r908;
	setp.ne.s32 	%p1551, %r908, 0;
	and.pred  	%p1552, %p1551, %p1550;
	setp.ne.s32 	%p1553, %r410, 0;
	setp.eq.s32 	%p1554, %r422, %r410;
	and.pred  	%p1555, %p1553, %p1554;
	selp.b32 	%r731, 4, 3, %p1552;
	selp.b32 	%r949, %r731, 2, %p1555;
	and.pred  	%p1556, %p1555, %p1552;
	@%p1556 bra 	$L__BB0_447;
$L__BB0_401:
	setp.ne.s32 	%p1557, %r446, %r434;
	setp.eq.s32 	%p1558, %r434, 0;
	mov.b32 	%r950, 1;
	or.pred  	%p1559, %p1558, %p1557;
	mov.u32 	%r951, %r446;
	@%p1559 bra 	$L__BB0_403;
	add.s64 	%rd202, %rd203, 100;
	add.s32 	%r950, %r949, 1;
	setp.eq.s32 	%p1560, %r950, 4;
	mov.u32 	%r951, %r434;
	@%p1560 bra 	$L__BB0_447;
$L__BB0_403:
	setp.ne.s32 	%p1561, %r458, %r951;
	setp.eq.s32 	%p1562, %r951, 0;
	mov.b32 	%r952, 1;
	or.pred  	%p1563, %p1562, %p1561;
	@%p1563 bra 	$L__BB0_405;
	add.s64 	%rd202, %rd203, 104;
	add.s32 	%r952, %r950, 1;
	setp.eq.s32 	%p1564, %r952, 4;
	@%p1564 bra 	$L__BB0_447;
$L__BB0_405:
	add.s64 	%rd202, %rd203, 108;
	setp.eq.s32 	%p1565, %r470, %r458;
	setp.ne.s32 	%p1566, %r458, 0;
	setp.eq.s32 	%p1567, %r952, 3;
	and.pred  	%p1568, %p1565, %p1567;
	and.pred  	%p1569, %p1568, %p1566;
	@%p1569 bra 	$L__BB0_447;
	setp.ne.s32 	%p1570, %r438, %r426;
	setp.eq.s32 	%p1571, %r426, 0;
	mov.b32 	%r953, 1;
	or.pred  	%p1572, %p1571, %p1570;
	@%p1572 bra 	$L__BB0_408;
	add.s64 	%rd202, %rd203, 124;
	setp.ne.s32 	%p1573, %r402, 0;
	setp.eq.s32 	%p1574, %r414, %r402;
	and.pred  	%p1575, %p1573, %p1574;
	setp.ne.s32 	%p1576, %r414, 0;
	setp.eq.s32 	%p1577, %r426, %r414;
	and.pred  	%p1578, %p1576, %p1577;
	selp.b32 	%r735, 4, 3, %p1575;
	selp.b32 	%r953, %r735, 2, %p1578;
	and.pred  	%p1579, %p1578, %p1575;
	@%p1579 bra 	$L__BB0_447;
$L__BB0_408:
	setp.ne.s32 	%p1580, %r450, %r438;
	setp.eq.s32 	%p1581, %r438, 0;
	mov.b32 	%r954, 1;
	or.pred  	%p1582, %p1581, %p1580;
	mov.u32 	%r955, %r450;
	@%p1582 bra 	$L__BB0_410;
	add.s64 	%rd202, %rd203, 128;
	add.s32 	%r954, %r953, 1;
	setp.eq.s32 	%p1583, %r954, 4;
	mov.u32 	%r955, %r438;
	@%p1583 bra 	$L__BB0_447;
$L__BB0_410:
	setp.ne.s32 	%p1584, %r462, %r955;
	setp.eq.s32 	%p1585, %r955, 0;
	mov.b32 	%r956, 1;
	or.pred  	%p1586, %p1585, %p1584;
	@%p1586 bra 	$L__BB0_412;
	add.s64 	%rd202, %rd203, 132;
	add.s32 	%r956, %r954, 1;
	setp.eq.s32 	%p1587, %r956, 4;
	@%p1587 bra 	$L__BB0_447;
$L__BB0_412:
	add.s64 	%rd202, %rd203, 136;
	setp.eq.s32 	%p1588, %r474, %r462;
	setp.ne.s32 	%p1589, %r462, 0;
	setp.eq.s32 	%p1590, %r956, 3;
	and.pred  	%p1591, %p1588, %p1590;
	and.pred  	%p1592, %p1591, %p1589;
	@%p1592 bra 	$L__BB0_447;
	setp.ne.s32 	%p1593, %r442, %r430;
	setp.eq.s32 	%p1594, %r430, 0;
	mov.b32 	%r957, 1;
	or.pred  	%p1595, %p1594, %p1593;
	@%p1595 bra 	$L__BB0_415;
	add.s64 	%rd202, %rd203, 152;
	setp.ne.s32 	%p1596, %r406, 0;
	setp.eq.s32 	%p1597, %r418, %r406;
	and.pred  	%p1598, %p1596, %p1597;
	setp.ne.s32 	%p1599, %r418, 0;
	setp.eq.s32 	%p1600, %r430, %r418;
	and.pred  	%p1601, %p1599, %p1600;
	selp.b32 	%r739, 4, 3, %p1598;
	selp.b32 	%r957, %r739, 2, %p1601;
	and.pred  	%p1602, %p1601, %p1598;
	@%p1602 bra 	$L__BB0_447;
$L__BB0_415:
	setp.ne.s32 	%p1603, %r454, %r442;
	setp.eq.s32 	%p1604, %r442, 0;
	mov.b32 	%r958, 1;
	or.pred  	%p1605, %p1604, %p1603;
	mov.u32 	%r959, %r454;
	@%p1605 bra 	$L__BB0_417;
	add.s64 	%rd202, %rd203, 156;
	add.s32 	%r958, %r957, 1;
	setp.eq.s32 	%p1606, %r958, 4;
	mov.u32 	%r959, %r442;
	@%p1606 bra 	$L__BB0_447;
$L__BB0_417:
	setp.ne.s32 	%p1607, %r466, %r959;
	setp.eq.s32 	%p1608, %r959, 0;
	mov.b32 	%r960, 1;
	or.pred  	%p1609, %p1608, %p1607;
	@%p1609 bra 	$L__BB0_419;
	add.s64 	%rd202, %rd203, 160;
	add.s32 	%r960, %r958, 1;
	setp.eq.s32 	%p1610, %r960, 4;
	@%p1610 bra 	$L__BB0_447;
$L__BB0_419:
	add.s64 	%rd202, %rd203, 164;
	setp.eq.s32 	%p1611, %r478, %r466;
	setp.ne.s32 	%p1612, %r466, 0;
	setp.eq.s32 	%p1613, %r960, 3;
	and.pred  	%p1614, %p1611, %p1613;
	and.pred  	%p1615, %p1614, %p1612;
	@%p1615 bra 	$L__BB0_447;
	setp.eq.s32 	%p1616, %r909, 0;
	setp.ne.s32 	%p1617, %r408, %r909;
	setp.ne.s32 	%p1618, %r421, %r909;
	or.pred  	%p1619, %p1617, %p1618;
	or.pred  	%p1620, %p1619, %p1616;
	setp.ne.s32 	%p1621, %r434, %r909;
	or.pred  	%p1622, %p1620, %p1621;
	@%p1622 bra 	$L__BB0_422;
$L__BB0_421:
	ld.global.u32 	%r961, [%rd203];
	bra.uni 	$L__BB0_446;
$L__BB0_422:
	ld.param.u64 	%rd184, [_Z11thread_funcP5boardP11score_tally_param_0];
	cvta.to.global.u64 	%rd177, %rd184;
	add.s64 	%rd203, %rd177, 28;
	setp.ne.s32 	%p1623, %r398, 0;
	setp.eq.s32 	%p1624, %r409, %r398;
	setp.eq.s32 	%p1625, %r422, %r398;
	and.pred  	%p1626, %p1624, %p1625;
	and.pred  	%p1627, %p1626, %p1623;
	setp.eq.s32 	%p1628, %r438, %r398;
	and.pred  	%p1629, %p1627, %p1628;
	@%p1629 bra 	$L__BB0_421;
	ld.param.u64 	%rd185, [_Z11thread_funcP5boardP11score_tally_param_0];
	cvta.to.global.u64 	%rd178, %rd185;
	add.s64 	%rd203, %rd178, 56;
	setp.ne.s32 	%p1630, %r399, 0;
	setp.eq.s32 	%p1631, %r410, %r399;
	setp.eq.s32 	%p1632, %r426, %r399;
	and.pred  	%p1633, %p1631, %p1632;
	and.pred  	%p1634, %p1633, %p1630;
	setp.eq.s32 	%p1635, %r442, %r399;
	and.pred  	%p1636, %p1634, %p1635;
	@%p1636 bra 	$L__BB0_421;
	setp.ne.s32 	%p1637, %r407, 0;
	setp.eq.s32 	%p1638, %r420, %r407;
	setp.eq.s32 	%p1639, %r433, %r407;
	and.pred  	%p1640, %p1638, %p1639;
	and.pred  	%p1641, %p1640, %p1637;
	setp.eq.s32 	%p1642, %r446, %r407;
	and.pred  	%p1643, %p1641, %p1642;
	mov.u64 	%rd203, %rd136;
	@%p1643 bra 	$L__BB0_421;
	setp.ne.s32 	%p1644, %r408, 0;
	setp.eq.s32 	%p1645, %r421, %r408;
	setp.eq.s32 	%p1646, %r434, %r408;
	and.pred  	%p1647, %p1645, %p1646;
	and.pred  	%p1648, %p1647, %p1644;
	setp.eq.s32 	%p1649, %r450, %r408;
	and.pred  	%p1650, %p1648, %p1649;
	mov.u64 	%rd203, %rd137;
	@%p1650 bra 	$L__BB0_421;
	setp.ne.s32 	%p1651, %r409, 0;
	setp.eq.s32 	%p1652, %r422, %r409;
	setp.eq.s32 	%p1653, %r438, %r409;
	and.pred  	%p1654, %p1652, %p1653;
	and.pred  	%p1655, %p1654, %p1651;
	setp.eq.s32 	%p1656, %r454, %r409;
	and.pred  	%p1657, %p1655, %p1656;
	mov.u64 	%rd203, %rd138;
	@%p1657 bra 	$L__BB0_421;
	setp.ne.s32 	%p1658, %r419, 0;
	setp.eq.s32 	%p1659, %r432, %r419;
	setp.eq.s32 	%p1660, %r445, %r419;
	and.pred  	%p1661, %p1659, %p1660;
	and.pred  	%p1662, %p1661, %p1658;
	setp.eq.s32 	%p1663, %r458, %r419;
	and.pred  	%p1664, %p1662, %p1663;
	mov.u64 	%rd203, %rd139;
	@%p1664 bra 	$L__BB0_421;
	ld.param.u64 	%rd186, [_Z11thread_funcP5boardP11score_tally_param_0];
	cvta.to.global.u64 	%rd179, %rd186;
	add.s64 	%rd203, %rd179, 36;
	setp.ne.s32 	%p1665, %r420, 0;
	setp.eq.s32 	%p1666, %r433, %r420;
	setp.eq.s32 	%p1667, %r446, %r420;
	and.pred  	%p1668, %p1666, %p1667;
	and.pred  	%p1669, %p1668, %p1665;
	setp.eq.s32 	%p1670, %r462, %r420;
	and.pred  	%p1671, %p1669, %p1670;
	@%p1671 bra 	$L__BB0_421;
	ld.param.u64 	%rd187, [_Z11thread_funcP5boardP11score_tally_param_0];
	cvta.to.global.u64 	%rd180, %rd187;
	add.s64 	%rd203, %rd180, 64;
	setp.ne.s32 	%p1672, %r421, 0;
	setp.eq.s32 	%p1673, %r434, %r421;
	setp.eq.s32 	%p1674, %r450, %r421;
	and.pred  	%p1675, %p1673, %p1674;
	and.pred  	%p1676, %p1675, %p1672;
	setp.eq.s32 	%p1677, %r466, %r421;
	and.pred  	%p1678, %p1676, %p1677;
	@%p1678 bra 	$L__BB0_421;
	setp.ne.s32 	%p1679, %r431, 0;
	setp.eq.s32 	%p1680, %r444, %r431;
	setp.eq.s32 	%p1681, %r457, %r431;
	and.pred  	%p1682, %p1680, %p1681;
	setp.eq.s32 	%p1683, %r470, %r431;
	and.pred  	%p1684, %p1682, %p1683;
	and.pred  	%p1685, %p1684, %p1679;
	mov.u64 	%rd203, %rd204;
	@%p1685 bra 	$L__BB0_421;
	setp.ne.s32 	%p1686, %r432, 0;
	setp.eq.s32 	%p1687, %r445, %r432;
	setp.eq.s32 	%p1688, %r458, %r432;
	and.pred  	%p1689, %p1687, %p1688;
	setp.eq.s32 	%p1690, %r474, %r432;
	and.pred  	%p1691, %p1689, %p1690;
	and.pred  	%p1692, %p1691, %p1686;
	mov.u64 	%rd203, %rd141;
	@%p1692 bra 	$L__BB0_421;
	setp.ne.s32 	%p1693, %r433, 0;
	setp.eq.s32 	%p1694, %r446, %r433;
	setp.eq.s32 	%p1695, %r462, %r433;
	and.pred  	%p1696, %p1694, %p1695;
	setp.eq.s32 	%p1697, %r478, %r433;
	and.pred  	%p1698, %p1696, %p1697;
	and.pred  	%p1699, %p1698, %p1693;
	mov.u64 	%rd203, %rd142;
	@%p1699 bra 	$L__BB0_421;
	setp.ne.s32 	%p1701, %r420, %r431;
	setp.ne.s32 	%p1702, %r409, %r420;
	or.pred  	%p1703, %p1701, %p1702;
	setp.ne.s32 	%p1704, %r908, %r409;
	or.pred  	%p1705, %p1703, %p1704;
	or.pred  	%p1706, %p1705, %p1488;
	@%p1706 bra 	$L__BB0_435;
$L__BB0_434:
	ld.global.u32 	%r961, [%rd204];
	bra.uni 	$L__BB0_446;
$L__BB0_435:
	setp.ne.s32 	%p1707, %r432, 0;
	setp.eq.s32 	%p1708, %r421, %r432;
	setp.eq.s32 	%p1709, %r410, %r421;
	and.pred  	%p1710, %p1708, %p1709;
	setp.eq.s32 	%p1711, %r402, %r410;
	and.pred  	%p1712, %p1710, %p1711;
	and.pred  	%p1713, %p1712, %p1707;
	mov.u64 	%rd204, %rd141;
	@%p1713 bra 	$L__BB0_434;
	setp.ne.s32 	%p1714, %r433, 0;
	setp.eq.s32 	%p1715, %r422, %r433;
	setp.eq.s32 	%p1716, %r414, %r422;
	and.pred  	%p1717, %p1715, %p1716;
	setp.eq.s32 	%p1718, %r406, %r414;
	and.pred  	%p1719, %p1717, %p1718;
	and.pred  	%p1720, %p1719, %p1714;
	mov.u64 	%rd204, %rd142;
	@%p1720 bra 	$L__BB0_434;
	setp.eq.s32 	%p1721, %r410, %r421;
	setp.eq.s32 	%p1722, %r421, %r432;
	setp.ne.s32 	%p1723, %r443, 0;
	setp.eq.s32 	%p1724, %r432, %r443;
	and.pred  	%p1725, %p1724, %p1722;
	and.pred  	%p1726, %p1725, %p1723;
	and.pred  	%p1727, %p1726, %p1721;
	mov.u64 	%rd204, %rd143;
	@%p1727 bra 	$L__BB0_434;
	setp.eq.s32 	%p1728, %r414, %r422;
	setp.eq.s32 	%p1729, %r422, %r433;
	setp.ne.s32 	%p1730, %r444, 0;
	setp.eq.s32 	%p1731, %r433, %r444;
	and.pred  	%p1732, %p1731, %p1729;
	and.pred  	%p1733, %p1732, %p1730;
	and.pred  	%p1734, %p1733, %p1728;
	mov.u64 	%rd204, %rd144;
	@%p1734 bra 	$L__BB0_434;
	setp.ne.s32 	%p1735, %r445, 0;
	setp.eq.s32 	%p1736, %r434, %r445;
	setp.eq.s32 	%p1737, %r426, %r434;
	and.pred  	%p1738, %p1736, %p1737;
	and.pred  	%p1739, %p1738, %p1735;
	setp.eq.s32 	%p1740, %r418, %r426;
	and.pred  	%p1741, %p1739, %p1740;
	mov.u64 	%rd204, %rd145;
	@%p1741 bra 	$L__BB0_434;
	setp.eq.s32 	%p1742, %r433, %r444;
	setp.eq.s32 	%p1743, %r422, %r433;
	setp.ne.s32 	%p1744, %r455, 0;
	setp.eq.s32 	%p1745, %r444, %r455;
	and.pred  	%p1746, %p1745, %p1742;
	and.pred  	%p1747, %p1746, %p1744;
	and.pred  	%p1748, %p1747, %p1743;
	mov.u64 	%rd204, %rd146;
	@%p1748 bra 	$L__BB0_434;
	setp.eq.s32 	%p1749, %r426, %r434;
	setp.eq.s32 	%p1750, %r434, %r445;
	setp.ne.s32 	%p1751, %r456, 0;
	setp.eq.s32 	%p1752, %r445, %r456;
	and.pred  	%p1753, %p1752, %p1750;
	and.pred  	%p1754, %p1753, %p1751;
	and.pred  	%p1755, %p1754, %p1749;
	mov.u64 	%rd204, %rd147;
	@%p1755 bra 	$L__BB0_434;
	setp.ne.s32 	%p1756, %r457, 0;
	setp.eq.s32 	%p1757, %r446, %r457;
	setp.eq.s32 	%p1758, %r438, %r446;
	and.pred  	%p1759, %p1757, %p1758;
	and.pred  	%p1760, %p1759, %p1756;
	setp.eq.s32 	%p1761, %r430, %r438;
	and.pred  	%p1762, %p1760, %p1761;
	mov.u64 	%rd204, %rd148;
	@%p1762 bra 	$L__BB0_434;
	setp.eq.s32 	%p1763, %r445, %r456;
	setp.eq.s32 	%p1764, %r434, %r445;
	setp.ne.s32 	%p1765, %r467, 0;
	setp.eq.s32 	%p1766, %r456, %r467;
	and.pred  	%p1767, %p1766, %p1763;
	and.pred  	%p1768, %p1767, %p1765;
	and.pred  	%p1769, %p1768, %p1764;
	mov.u64 	%rd204, %rd149;
	@%p1769 bra 	$L__BB0_434;
	setp.eq.s32 	%p1770, %r438, %r446;
	setp.eq.s32 	%p1771, %r446, %r457;
	setp.ne.s32 	%p1772, %r468, 0;
	setp.eq.s32 	%p1773, %r457, %r468;
	and.pred  	%p1774, %p1773, %p1771;
	and.pred  	%p1775, %p1774, %p1772;
	and.pred  	%p1776, %p1775, %p1770;
	mov.u64 	%rd204, %rd150;
	@%p1776 bra 	$L__BB0_434;
	setp.ne.s32 	%p1777, %r469, 0;
	setp.eq.s32 	%p1778, %r458, %r469;
	setp.eq.s32 	%p1779, %r450, %r458;
	and.pred  	%p1780, %p1778, %p1779;
	and.pred  	%p1781, %p1780, %p1777;
	setp.eq.s32 	%p1782, %r442, %r450;
	and.pred  	%p1783, %p1781, %p1782;
	mov.b32 	%r961, -1;
	mov.u64 	%rd204, %rd151;
	@%p1783 bra 	$L__BB0_434;
$L__BB0_446:
	ld.param.u64 	%rd188, [_Z11thread_funcP5boardP11score_tally_param_1];
	mov.u32 	%r743, %ctaid.x;
	setp.eq.s32 	%p1784, %r961, 2;
	selp.b32 	%r744, 100, 0, %p1784;
	cvta.to.global.u64 	%rd181, %rd188;
	mul.wide.u32 	%rd182, %r743, 8;
	add.s64 	%rd183, %rd181, %rd182;
	atom.global.add.u32 	%r745, [%rd183], %r744;
	atom.global.add.u32 	%r746, [%rd183+4], 1;
	ret;
$L__BB0_447:
	ld.global.u32 	%r961, [%rd202];
	bra.uni 	$L__BB0_446;

}


// ===== COMPILED SASS (sm_100) =====

	.target	sm_100

	.elftype	@"ET_EXEC"


//--------------------- .note.nv.tkinfo           --------------------------
	.section	.note.nv.tkinfo,"",@"SHT_NOTE"
	.sectionflags	@"SHF_NOTE_NV_TKINFO"
	.tkinfo
        /*0018*/ 	.word	0x00000002
        /*0030*/ 	.string	""
        /*0030*/ 	.string	"ptxas"
        /*0030*/ 	.string	"Cuda compilation tools, release 13.0, V13.0.88"
        /*0030*/ 	.string	"Build cuda_13.0.r13.0/compiler.36424714_0"
        /*0030*/ 	.string	"-arch sm_100 -m 64 "



//--------------------- .note.nv.cuinfo           --------------------------
	.section	.note.nv.cuinfo,"",@"SHT_NOTE"
	.sectionflags	@"SHF_NOTE_NV_CUINFO"
        /*0018*/ 	.short	0x0002
        /*001a*/ 	.short	0x0064
        /*001c*/ 	.short	0x0082
	.zero		2


//--------------------- .nv.info                  --------------------------
	.section	.nv.info,"",@"SHT_CUDA_INFO"
	.align	4


	//----- nvinfo : EIATTR_REGCOUNT
	.align		4
        /*0000*/ 	.byte	0x04, 0x2f
        /*0002*/ 	.short	(.L_1 - .L_0)
	.align		4
.L_0:
        /*0004*/ 	.word	index@(_Z11thread_funcP5boardP11score_tally)
        /*0008*/ 	.word	0x00000046


	//----- nvinfo : EIATTR_FRAME_SIZE
	.align		4
.L_1:
        /*000c*/ 	.byte	0x04, 0x11
        /*000e*/ 	.short	(.L_3 - .L_2)
	.align		4
.L_2:
        /*0010*/ 	.word	index@(_Z11thread_funcP5boardP11score_tally)
        /*0014*/ 	.word	0x00000000


	//----- nvinfo : EIATTR_MIN_STACK_SIZE
	.align		4
.L_3:
        /*0018*/ 	.byte	0x04, 0x12
        /*001a*/ 	.short	(.L_5 - .L_4)
	.align		4
.L_4:
        /*001c*/ 	.word	index@(_Z11thread_funcP5boardP11score_tally)
        /*0020*/ 	.word	0x00000000
.L_5:


//--------------------- .nv.compat                --------------------------
	.section	.nv.compat,"",@"SHT_CUDA_COMPAT_INFO"
	.align	4
        /*0000*/ 	.byte	0x02, 0x09, 0x00, 0x00, 0x02, 0x02, 0x01, 0x00, 0x02, 0x05, 0x05, 0x00, 0x03, 0x07, 0x01, 0x01
        /*0010*/ 	.byte	0x02, 0x03, 0x00, 0x00, 0x02, 0x06, 0x01, 0x00, 0x04, 0x0b, 0x08, 0x00, 0x09, 0x00, 0x00, 0x00
        /*0020*/ 	.byte	0x00, 0x00, 0x00, 0x00


//--------------------- .nv.info._Z11thread_funcP5boardP11score_tally --------------------------
	.section	.nv.info._Z11thread_funcP5boardP11score_tally,"",@"SHT_CUDA_INFO"
	.sectionflags	@""
	.align	4


	//----- nvinfo : EIATTR_CUDA_API_VERSION
	.align		4
        /*0000*/ 	.byte	0x04, 0x37
        /*0002*/ 	.short	(.L_7 - .L_6)
.L_6:
        /*0004*/ 	.word	0x00000082


	//----- nvinfo : EIATTR_KPARAM_INFO
	.align		4
.L_7:
        /*0008*/ 	.byte	0x04, 0x17
        /*000a*/ 	.short	(.L_9 - .L_8)
.L_8:
        /*000c*/ 	.word	0x00000000
        /*0010*/ 	.short	0x0001
        /*0012*/ 	.short	0x0008
        /*0014*/ 	.byte	0x00, 0xf5, 0x21, 0x00


	//----- nvinfo : EIATTR_KPARAM_INFO
	.align		4
.L_9:
        /*0018*/ 	.byte	0x04, 0x17
        /*001a*/ 	.short	(.L_11 - .L_10)
.L_10:
        /*001c*/ 	.word	0x00000000
        /*0020*/ 	.short	0x0000
        /*0022*/ 	.short	0x0000
        /*0024*/ 	.byte	0x00, 0xf5, 0x21, 0x00


	//----- nvinfo : EIATTR_SPARSE_MMA_MASK
	.align		4
.L_11:
        /*0028*/ 	.byte	0x03, 0x50
        /*002a*/ 	.short	0x0000


	//----- nvinfo : EIATTR_MAXREG_COUNT
	.align		4
        /*002c*/ 	.byte	0x03, 0x1b
        /*002e*/ 	.short	0x00ff


	//----- nvinfo : EIATTR_MERCURY_ISA_VERSION
	.align		4
        /*0030*/ 	.byte	0x03, 0x5f
        /*0032*/ 	.short	0x0101


	//----- nvinfo : EIATTR_INT_WARP_WIDE_INSTR_OFFSETS
	.align		4
        /*0034*/ 	.byte	0x04, 0x31
        /*0036*/ 	.short	(.L_13 - .L_12)


	//   ....[0]....
.L_12:
        /*0038*/ 	.word	0x0000c850


	//   ....[1]....
        /*003c*/ 	.word	0x0000c870


	//----- nvinfo : EIATTR_VRC_CTA_INIT_COUNT
	.align		4
.L_13:
        /*0040*/ 	.byte	0x02, 0x4a
	.zero		1
	.zero		1


	//----- nvinfo : EIATTR_EXIT_INSTR_OFFSETS
	.align		4
        /*0044*/ 	.byte	0x04, 0x1c
        /*0046*/ 	.short	(.L_15 - .L_14)


	//   ....[0]....
.L_14:
        /*0048*/ 	.word	0x0000c920


	//----- nvinfo : EIATTR_CRS_STACK_SIZE
	.align		4
.L_15:
        /*004c*/ 	.byte	0x04, 0x1e
        /*004e*/ 	.short	(.L_17 - .L_16)
.L_16:
        /*0050*/ 	.word	0x00000000


	//----- nvinfo : EIATTR_CBANK_PARAM_SIZE
	.align		4
.L_17:
        /*0054*/ 	.byte	0x03, 0x19
        /*0056*/ 	.short	0x0010


	//----- nvinfo : EIATTR_PARAM_CBANK
	.align		4
        /*0058*/ 	.byte	0x04, 0x0a
        /*005a*/ 	.short	(.L_19 - .L_18)
	.align		4
.L_18:
        /*005c*/ 	.word	index@(.nv.constant0._Z11thread_funcP5boardP11score_tally)
        /*0060*/ 	.short	0x0380
        /*0062*/ 	.short	0x0010


	//----- nvinfo : EIATTR_SW_WAR
	.align		4
.L_19:
        /*0064*/ 	.byte	0x04, 0x36
        /*0066*/ 	.short	(.L_21 - .L_20)
.L_20:
        /*0068*/ 	.word	0x00000008
.L_21:


//--------------------- .nv.callgraph             --------------------------
	.section	.nv.callgraph,"",@"SHT_CUDA_CALLGRAPH"
	.align	4
	.sectionentsize	8
	.align		4
        /*0000*/ 	.word	0x00000000
	.align		4
        /*0004*/ 	.word	0xffffffff
	.align		4
        /*0008*/ 	.word	0x00000000
	.align		4
        /*000c*/ 	.word	0xfffffffe
	.align		4
        /*0010*/ 	.word	0x00000000
	.align		4
        /*0014*/ 	.word	0xfffffffd
	.align		4
        /*0018*/ 	.word	0x00000000
	.align		4
        /*001c*/ 	.word	0xfffffffc


//--------------------- .text._Z11thread_funcP5boardP11score_tally --------------------------
	.section	.text._Z11thread_funcP5boardP11score_tally,"ax",@progbits
	.align	128
        .global         _Z11thread_funcP5boardP11score_tally
        .type           _Z11thread_funcP5boardP11score_tally,@function
        .size           _Z11thread_funcP5boardP11score_tally,(.L_x_176 - _Z11thread_funcP5boardP11score_tally)
        .other          _Z11thread_funcP5boardP11score_tally,@"STO_CUDA_ENTRY STV_DEFAULT"
_Z11thread_funcP5boardP11score_tally:
.text._Z11thread_funcP5boardP11score_tally:
[----:B------:R-:W-:Y:S08]  /*0000*/  LDC R1, c[0x0][0x37c] ;  /* 0x0000df00ff017b82 */ /* 0x000ff00000000800 */
[----:B------:R-:W0:Y:S01]  /*0010*/  S2UR UR27, SR_CTAID.X ;  /* 0x00000000001b79c3 */ /* 0x000e220000002500 */
[----:B------:R-:W0:Y:S01]  /*0020*/  LDCU.64 UR32, c[0x0][0x380] ;  /* 0x00007000ff2077ac */ /* 0x000e220008000a00 */
[----:B------:R-:W1:Y:S01]  /*0030*/  LDCU.64 UR28, c[0x0][0x358] ;  /* 0x00006b00ff1c77ac */ /* 0x000e620008000a00 */
[----:B------:R-:W2:Y:S01]  /*0040*/  LDCU.64 UR4, c[0x0][0x380] ;  /* 0x00007000ff0477ac */ /* 0x000ea20008000a00 */
[----:B0-----:R-:W-:-:S06]  /*0050*/  UIMAD.WIDE.U32 UR6, UR27, 0x4, UR32 ;  /* 0x000000041b0678a5 */ /* 0x001fcc000f8e0020 */
[----:B------:R-:W-:Y:S02]  /*0060*/  IMAD.U32 R4, RZ, RZ, UR6 ;  /* 0x00000006ff047e24 */ /* 0x000fe4000f8e00ff */
[----:B------:R-:W-:-:S05]  /*0070*/  IMAD.U32 R5, RZ, RZ, UR7 ;  /* 0x00000007ff057e24 */ /* 0x000fca000f8e00ff */
[----:B-1----:R-:W3:Y:S01]  /*0080*/  LDG.E R0, desc[UR28][R4.64+0x8c] ;  /* 0x00008c1c04007981 */ /* 0x002ee2000c1e1900 */
[----:B------:R-:W-:Y:S01]  /*0090*/  UIADD3 UR8, UP0, UPT, UR6, 0x8c, URZ ;  /* 0x0000008c06087890 */ /* 0x000fe2000ff1e0ff */
[----:B--2---:R-:W-:Y:S02]  /*00a0*/  IMAD.U32 R2, RZ, RZ, UR4 ;  /* 0x00000004ff027e24 */ /* 0x004fe4000f8e00ff */
[----:B------:R-:W-:Y:S01]  /*00b0*/  IMAD.U32 R3, RZ, RZ, UR5 ;  /* 0x00000005ff037e24 */ /* 0x000fe2000f8e00ff */
[----:B------:R-:W-:-:S06]  /*00c0*/  UIADD3.X UR9, UPT, UPT, URZ, UR7, URZ, UP0, !UPT ;  /* 0x00000007ff097290 */ /* 0x000fcc00087fe4ff */
[----:B------:R-:W-:Y:S01]  /*00d0*/  IMAD.U32 R7, RZ, RZ, UR9 ;  /* 0x00000009ff077e24 */ /* 0x000fe2000f8e00ff */
[----:B---3--:R-:W-:Y:S01]  /*00e0*/  ISETP.NE.AND P0, PT, R0, RZ, PT ;  /* 0x000000ff0000720c */ /* 0x008fe20003f05270 */
[----:B------:R-:W-:-:S12]  /*00f0*/  IMAD.U32 R0, RZ, RZ, UR8 ;  /* 0x00000008ff007e24 */ /* 0x000fd8000f8e00ff */
[----:B------:R-:W-:Y:S05]  /*0100*/  @!P0 BRA `(.L_x_0) ;  /* 0x0000000000908947 */ /* 0x000fea0003800000 */
[----:B------:R-:W2:Y:S01]  /*0110*/  LDG.E R0, desc[UR28][R4.64+0x70] ;  /* 0x0000701c04007981 */ /* 0x000ea2000c1e1900 */
[----:B------:R-:W-:-:S04]  /*0120*/  UIADD3 UR8, UP0, UPT, UR6, 0x70, URZ ;  /* 0x0000007006087890 */ /* 0x000fc8000ff1e0ff */
[----:B------:R-:W-:-:S06]  /*0130*/  UIADD3.X UR9, UPT, UPT, URZ, UR7, URZ, UP0, !UPT ;  /* 0x00000007ff097290 */ /* 0x000fcc00087fe4ff */
[----:B------:R-:W-:Y:S01]  /*0140*/  IMAD.U32 R7, RZ, RZ, UR9 ;  /* 0x00000009ff077e24 */ /* 0x000fe2000f8e00ff */
[----:B--2---:R-:W-:Y:S01]  /*0150*/  ISETP.NE.AND P0, PT, R0, RZ, PT ;  /* 0x000000ff0000720c */ /* 0x004fe20003f05270 */
        /* <DEDUP_REMOVED lines=23> */
[----:B------:R-:W2:Y:S02]  /*02d0*/  LDG.E R4, desc[UR28][R4.64] ;  /* 0x0000001c04047981 */ /* 0x000ea4000c1e1900 */
[----:B--2---:R-:W-:-:S13]  /*02e0*/  ISETP.NE.AND P0, PT, R4, RZ, PT ;  /* 0x000000ff0400720c */ /* 0x004fda0003f05270 */
[----:B------:R-:W-:Y:S05]  /*02f0*/  @P0 BRA `(.L_x_1) ;  /* 0x0000000000240947 */ /* 0x000fea0003800000 */
[----:B------:R-:W-:Y:S02]  /*0300*/  IMAD.U32 R4, RZ, RZ, UR6 ;  /* 0x00000006ff047e24 */ /* 0x000fe4000f8e00ff */
[----:B------:R-:W-:Y:S02]  /*0310*/  IMAD.U32 R5, RZ, RZ, UR7 ;  /* 0x00000007ff057e24 */ /* 0x000fe4000f8e00ff */
[----:B------:R-:W-:Y:S02]  /*0320*/  IMAD.U32 R6, RZ, RZ, UR6 ;  /* 0x00000006ff067e24 */ /* 0x000fe4000f8e00ff */
[----:B------:R-:W-:Y:S02]  /*0330*/  IMAD.U32 R7, RZ, RZ, UR7 ;  /* 0x00000007ff077e24 */ /* 0x000fe4000f8e00ff */
[----:B------:R-:W-:-:S07]  /*0340*/  IMAD.MOV.U32 R0, RZ, RZ, R4 ;  /* 0x000000ffff007224 */ /* 0x000fce00078e0004 */
.L_x_0:
[----:B------:R-:W-:Y:S02]  /*0350*/  IMAD.MOV.U32 R9, RZ, RZ, 0x2 ;  /* 0x00000002ff097424 */ /* 0x000fe400078e00ff */
[----:B------:R-:W-:Y:S02]  /*0360*/  IMAD.MOV.U32 R4, RZ, RZ, R0 ;  /* 0x000000ffff047224 */ /* 0x000fe400078e0000 */
[----:B------:R-:W-:-:S05]  /*0370*/  IMAD.MOV.U32 R5, RZ, RZ, R7 ;  /* 0x000000ffff057224 */ /* 0x000fca00078e0007 */
[----:B------:R0:W-:Y:S02]  /*0380*/  STG.E desc[UR28][R4.64], R9 ;  /* 0x0000000904007986 */ /* 0x0001e4000c10191c */
.L_x_1:
[----:B0-----:R-:W0:Y:S01]  /*0390*/  LDC.64 R4, c[0x0][0x380] ;  /* 0x0000e000ff047b82 */ /* 0x001e220000000a00 */
[----:B------:R1:W5:Y:S01]  /*03a0*/  LDG.E R6, desc[UR28][R2.64] ;  /* 0x0000001c02067981 */ /* 0x000362000c1e1900 */
[----:B------:R-:W2:Y:S03]  /*03b0*/  LDCU.64 UR30, c[0x0][0x380] ;  /* 0x00007000ff1e77ac */ /* 0x000ea60008000a00 */
[----:B0-----:R-:W3:Y:S04]  /*03c0*/  LDG.E R8, desc[UR28][R4.64+0x38] ;  /* 0x0000381c04087981 */ /* 0x001ee8000c1e1900 */
[----:B------:R-:W3:Y:S04]  /*03d0*/  LDG.E R13, desc[UR28][R4.64+0x54] ;  /* 0x0000541c040d7981 */ /* 0x000ee8000c1e1900 */
[----:B------:R1:W5:Y:S01]  /*03e0*/  LDG.E R9, desc[UR28][R4.64+0x1c] ;  /* 0x00001c1c04097981 */ /* 0x000362000c1e1900 */
[----:B--2---:R-:W-:-:S02]  /*03f0*/  UIADD3 UR6, UP0, UPT, UR30, 0x1c, URZ ;  /* 0x0000001c1e067890 */ /* 0x004fc4000ff1e0ff */
[----:B------:R-:W-:Y:S02]  /*0400*/  UIADD3 UR7, UP1, UPT, UR30, 0x38, URZ ;  /* 0x000000381e077890 */ /* 0x000fe4000ff3e0ff */
[----:B------:R-:W-:Y:S02]  /*0410*/  UIADD3.X UR8, UPT, UPT, URZ, UR31, URZ, UP0, !UPT ;  /* 0x0000001fff087290 */ /* 0x000fe400087fe4ff */
[----:B------:R-:W-:Y:S01]  /*0420*/  UIADD3.X UR9, UPT, UPT, URZ, UR31, URZ, UP1, !UPT ;  /* 0x0000001fff097290 */ /* 0x000fe20008ffe4ff */
[----:B------:R-:W-:Y:S01]  /*0430*/  IMAD.MOV.U32 R11, RZ, RZ, 0x1 ;  /* 0x00000001ff0b7424 */ /* 0x000fe200078e00ff */
[----:B---3--:R-:W-:-:S04]  /*0440*/  ISETP.NE.AND P0, PT, R13, R8, PT ;  /* 0x000000080d00720c */ /* 0x008fc80003f05270 */
[----:B------:R-:W-:Y:S01]  /*0450*/  ISETP.EQ.OR P0, PT, R8, RZ, P0 ;  /* 0x000000ff0800720c */ /* 0x000fe20000702670 */
[----:B------:R-:W-:-:S12]  /*0460*/  IMAD.MOV.U32 R0, RZ, RZ, R13 ;  /* 0x000000ffff007224 */ /* 0x000fd800078e000d */
[----:B-1----:R-:W-:Y:S05]  /*0470*/  @P0 BRA `(.L_x_2) ;  /* 0x00000000002c0947 */ /* 0x002fea0003800000 */
[----:B-----5:R-:W-:Y:S01]  /*0480*/  ISETP.NE.AND P0, PT, R8, R9, PT ;  /* 0x000000090800720c */ /* 0x020fe20003f05270 */
[----:B------:R-:W-:Y:S01]  /*0490*/  IMAD.MOV.U32 R11, RZ, RZ, 0x4 ;  /* 0x00000004ff0b7424 */ /* 0x000fe200078e00ff */
[C---:B------:R-:W-:Y:S01]  /*04a0*/  ISETP.NE.AND P1, PT, R9.reuse, R6, PT ;  /* 0x000000060900720c */ /* 0x040fe20003f25270 */
[----:B------:R-:W-:Y:S01]  /*04b0*/  IMAD.MOV.U32 R13, RZ, RZ, R8 ;  /* 0x000000ffff0d7224 */ /* 0x000fe200078e0008 */
[C---:B------:R-:W-:Y:S01]  /*04c0*/  ISETP.NE.AND P2, PT, R9.reuse, RZ, !P0 ;  /* 0x000000ff0900720c */ /* 0x040fe20004745270 */
[----:B------:R-:W-:Y:S01]  /*04d0*/  IMAD.MOV.U32 R7, RZ, RZ, R6 ;  /* 0x000000ffff077224 */ /* 0x000fe200078e0006 */
[----:B------:R-:W-:Y:S02]  /*04e0*/  ISETP.NE.AND P1, PT, R6, RZ, !P1 ;  /* 0x000000ff0600720c */ /* 0x000fe40004f25270 */
[----:B------:R-:W-:Y:S02]  /*04f0*/  ISETP.NE.AND P0, PT, R9, RZ, !P0 ;  /* 0x000000ff0900720c */ /* 0x000fe40004705270 */
[----:B------:R-:W-:-:S04]  /*0500*/  SEL R11, R11, 0x3, P1 ;  /* 0x000000030b0b7807 */ /* 0x000fc80000800000 */
[----:B------:R-:W-:-:S07]  /*0510*/  SEL R11, R11, 0x2, P2 ;  /* 0x000000020b0b7807 */ /* 0x000fce0001000000 */
[----:B------:R-:W-:Y:S05]  /*0520*/  @P1 BRA P0, `(.L_x_3) ;  /* 0x0000002800781947 */ /* 0x000fea0000000000 */
.L_x_2:
[----:B------:R-:W2:Y:S01]  /*0530*/  LDG.E R10, desc[UR28][R4.64+0x70] ;  /* 0x0000701c040a7981 */ /* 0x000ea2000c1e1900 */
[----:B------:R-:W-:Y:S01]  /*0540*/  IMAD.MOV.U32 R14, RZ, RZ, 0x1 ;  /* 0x00000001ff0e7424 */ /* 0x000fe200078e00ff */
[----:B--2---:R-:W-:Y:S01]  /*0550*/  ISETP.NE.AND P0, PT, R10, R13, PT ;  /* 0x0000000d0a00720c */ /* 0x004fe20003f05270 */
[----:B------:R-:W-:-:S03]  /*0560*/  IMAD.MOV.U32 R7, RZ, RZ, R10 ;  /* 0x000000ffff077224 */ /* 0x000fc600078e000a */
[----:B------:R-:W-:-:S13]  /*0570*/  ISETP.EQ.OR P0, PT, R13, RZ, P0 ;  /* 0x000000ff0d00720c */ /* 0x000fda0000702670 */
[----:B------:R-:W-:Y:S05]  /*0580*/  @P0 BRA `(.L_x_4) ;  /* 0x0000000000100947 */ /* 0x000fea0003800000 */
[----:B------:R-:W-:Y:S02]  /*0590*/  VIADD R14, R11, 0x1 ;  /* 0x000000010b0e7836 */ /* 0x000fe40000000000 */
[----:B------:R-:W-:-:S03]  /*05a0*/  IMAD.MOV.U32 R7, RZ, RZ, R13 ;  /* 0x000000ffff077224 */ /* 0x000fc600078e000d */
[----:B------:R-:W-:-:S13]  /*05b0*/  ISETP.NE.AND P0, PT, R14, 0x4, PT ;  /* 0x000000040e00780c */ /* 0x000fda0003f05270 */
[----:B------:R-:W-:Y:S05]  /*05c0*/  @!P0 BRA `(.L_x_3) ;  /* 0x0000002800508947 */ /* 0x000fea0003800000 */
.L_x_4:
[----:B------:R-:W2:Y:S01]  /*05d0*/  LDG.E R12, desc[UR28][R4.64+0x8c] ;  /* 0x00008c1c040c7981 */ /* 0x000ea2000c1e1900 */
[----:B------:R-:W-:Y:S02]  /*05e0*/  ISETP.NE.AND P0, PT, R14, 0x3, PT ;  /* 0x000000030e00780c */ /* 0x000fe40003f05270 */
[----:B------:R-:W-:Y:S02]  /*05f0*/  ISETP.NE.AND P1, PT, R7, RZ, PT ;  /* 0x000000ff0700720c */ /* 0x000fe40003f25270 */
[----:B--2---:R-:W-:-:S13]  /*0600*/  ISETP.EQ.AND P0, PT, R12, R7, !P0 ;  /* 0x000000070c00720c */ /* 0x004fda0004702270 */
[----:B------:R-:W-:Y:S05]  /*0610*/  @P0 BRA P1, `(.L_x_3) ;  /* 0x00000028003c0947 */ /* 0x000fea0000800000 */
[----:B------:R-:W2:Y:S04]  /*0620*/  LDG.E R14, desc[UR28][R4.64+0x3c] ;  /* 0x00003c1c040e7981 */ /* 0x000ea8000c1e1900 */
[----:B------:R-:W2:Y:S04]  /*0630*/  LDG.E R15, desc[UR28][R4.64+0x58] ;  /* 0x0000581c040f7981 */ /* 0x000ea8000c1e1900 */
[----:B------:R0:W5:Y:S04]  /*0640*/  LDG.E R13, desc[UR28][R4.64+0x4] ;  /* 0x0000041c040d7981 */ /* 0x000168000c1e1900 */
[----:B------:R0:W5:Y:S01]  /*0650*/  LDG.E R11, desc[UR28][R4.64+0x20] ;  /* 0x0000201c040b7981 */ /* 0x000162000c1e1900 */
[----:B------:R-:W-:Y:S01]  /*0660*/  IMAD.MOV.U32 R16, RZ, RZ, 0x1 ;  /* 0x00000001ff107424 */ /* 0x000fe200078e00ff */
[----:B--2---:R-:W-:Y:S01]  /*0670*/  ISETP.NE.AND P0, PT, R15, R14, PT ;  /* 0x0000000e0f00720c */ /* 0x004fe20003f05270 */
[----:B------:R-:W-:-:S03]  /*0680*/  IMAD.MOV.U32 R18, RZ, RZ, R15 ;  /* 0x000000ffff127224 */ /* 0x000fc600078e000f */
[----:B------:R-:W-:-:S13]  /*0690*/  ISETP.EQ.OR P0, PT, R14, RZ, P0 ;  /* 0x000000ff0e00720c */ /* 0x000fda0000702670 */
[----:B0-----:R-:W-:Y:S05]  /*06a0*/  @P0 BRA `(.L_x_5) ;  /* 0x00000000002c0947 */ /* 0x001fea0003800000 */
[----:B-----5:R-:W-:Y:S01]  /*06b0*/  ISETP.NE.AND P0, PT, R14, R11, PT ;  /* 0x0000000b0e00720c */ /* 0x020fe20003f05270 */
[----:B------:R-:W-:Y:S01]  /*06c0*/  IMAD.MOV.U32 R16, RZ, RZ, 0x4 ;  /* 0x00000004ff107424 */ /* 0x000fe200078e00ff */
[C---:B------:R-:W-:Y:S01]  /*06d0*/  ISETP.NE.AND P1, PT, R11.reuse, R13, PT ;  /* 0x0000000d0b00720c */ /* 0x040fe20003f25270 */
[----:B------:R-:W-:Y:S01]  /*06e0*/  IMAD.MOV.U32 R18, RZ, RZ, R14 ;  /* 0x000000ffff127224 */ /* 0x000fe200078e000e */
[----:B------:R-:W-:Y:S01]  /*06f0*/  ISETP.NE.AND P2, PT, R11, RZ, !P0 ;  /* 0x000000ff0b00720c */ /* 0x000fe20004745270 */
[----:B------:R-:W-:Y:S01]  /*0700*/  IMAD.MOV.U32 R7, RZ, RZ, R13 ;  /* 0x000000ffff077224 */ /* 0x000fe200078e000d */
[----:B------:R-:W-:Y:S02]  /*0710*/  ISETP.NE.AND P1, PT, R13, RZ, !P1 ;  /* 0x000000ff0d00720c */ /* 0x000fe40004f25270 */
[----:B------:R-:W-:Y:S02]  /*0720*/  ISETP.NE.AND P0, PT, R11, RZ, !P0 ;  /* 0x000000ff0b00720c */ /* 0x000fe40004705270 */
[----:B------:R-:W-:-:S04]  /*0730*/  SEL R16, R16, 0x3, P1 ;  /* 0x0000000310107807 */ /* 0x000fc80000800000 */
[----:B------:R-:W-:-:S07]  /*0740*/  SEL R16, R16, 0x2, P2 ;  /* 0x0000000210107807 */ /* 0x000fce0001000000 */
[----:B------:R-:W-:Y:S05]  /*0750*/  @P1 BRA P0, `(.L_x_3) ;  /* 0x0000002400ec1947 */ /* 0x000fea0000000000 */
.L_x_5:
        /* <DEDUP_REMOVED lines=10> */
.L_x_6:
        /* <DEDUP_REMOVED lines=25> */
.L_x_7:
        /* <DEDUP_REMOVED lines=10> */
.L_x_8:
        /* <DEDUP_REMOVED lines=9> */
[----:B------:R-:W-:Y:S01]  /*0ac0*/  UIADD3 UR25, UP0, UPT, UR30, 0xc, URZ ;  /* 0x0000000c1e197890 */ /* 0x000fe2000ff1e0ff */
[----:B------:R-:W-:-:S03]  /*0ad0*/  IMAD.MOV.U32 R29, RZ, RZ, 0x1 ;  /* 0x00000001ff1d7424 */ /* 0x000fc600078e00ff */
[----:B------:R-:W-:Y:S01]  /*0ae0*/  UIADD3.X UR26, UPT, UPT, URZ, UR31, URZ, UP0, !UPT ;  /* 0x0000001fff1a7290 */ /* 0x000fe200087fe4ff */
        /* <DEDUP_REMOVED lines=15> */
.L_x_9:
        /* <DEDUP_REMOVED lines=10> */
.L_x_10:
        /* <DEDUP_REMOVED lines=25> */
.L_x_11:
        /* <DEDUP_REMOVED lines=10> */
.L_x_12:
        /* <DEDUP_REMOVED lines=25> */
.L_x_13:
        /* <DEDUP_REMOVED lines=10> */
.L_x_14:
        /* <DEDUP_REMOVED lines=25> */
.L_x_15:
        /* <DEDUP_REMOVED lines=10> */
.L_x_16:
[----:B------:R-:W2:Y:S01]  /*1310*/  LDG.E R4, desc[UR28][R4.64+0xa4] ;  /* 0x0000a41c04047981 */ /* 0x000ea2000c1e1900 */
[----:B------:R-:W-:Y:S02]  /*1320*/  ISETP.NE.AND P0, PT, R49, 0x3, PT ;  /* 0x000000033100780c */ /* 0x000fe40003f05270 */
[----:B------:R-:W-:Y:S02]  /*1330*/  ISETP.NE.AND P1, PT, R7, RZ, PT ;  /* 0x000000ff0700720c */ /* 0x000fe40003f25270 */
[----:B--2---:R-:W-:-:S13]  /*1340*/  ISETP.EQ.AND P0, PT, R4, R7, !P0 ;  /* 0x000000070400720c */ /* 0x004fda0004702270 */
[----:B------:R-:W-:Y:S05]  /*1350*/  @P0 BRA P1, `(.L_x_3) ;  /* 0x0000001800ec0947 */ /* 0x000fea0000800000 */
[----:B-----5:R-:W-:Y:S01]  /*1360*/  ISETP.NE.AND P0, PT, R25, R19, PT ;  /* 0x000000131900720c */ /* 0x020fe20003f05270 */
[----:B------:R-:W-:-:S03]  /*1370*/  IMAD.MOV.U32 R5, RZ, RZ, 0x1 ;  /* 0x00000001ff057424 */ /* 0x000fc600078e00ff */
[----:B------:R-:W-:-:S13]  /*1380*/  ISETP.EQ.OR P0, PT, R19, RZ, P0 ;  /* 0x000000ff1300720c */ /* 0x000fda0000702670 */
[----:B------:R-:W-:Y:S05]  /*1390*/  @P0 BRA `(.L_x_17) ;  /* 0x00000000002c0947 */ /* 0x000fea0003800000 */
[----:B------:R-:W-:Y:S01]  /*13a0*/  ISETP.NE.AND P0, PT, R19, R13, PT ;  /* 0x0000000d1300720c */ /* 0x000fe20003f05270 */
[----:B------:R-:W-:Y:S01]  /*13b0*/  IMAD.MOV.U32 R5, RZ, RZ, 0x4 ;  /* 0x00000004ff057424 */ /* 0x000fe200078e00ff */
[C---:B------:R-:W-:Y:S01]  /*13c0*/  ISETP.NE.AND P1, PT, R13.reuse, R6, PT ;  /* 0x000000060d00720c */ /* 0x040fe20003f25270 */
[----:B------:R-:W-:Y:S01]  /*13d0*/  UMOV UR21, UR25 ;  /* 0x0000001900157c82 */ /* 0x000fe20008000000 */
[C---:B------:R-:W-:Y:S01]  /*13e0*/  ISETP.NE.AND P2, PT, R13.reuse, RZ, !P0 ;  /* 0x000000ff0d00720c */ /* 0x040fe20004745270 */
[----:B------:R-:W-:Y:S01]  /*13f0*/  UMOV UR22, UR26 ;  /* 0x0000001a00167c82 */ /* 0x000fe20008000000 */
[----:B------:R-:W-:Y:S02]  /*1400*/  ISETP.NE.AND P1, PT, R6, RZ, !P1 ;  /* 0x000000ff0600720c */ /* 0x000fe40004f25270 */
[----:B------:R-:W-:Y:S02]  /*1410*/  ISETP.NE.AND P0, PT, R13, RZ, !P0 ;  /* 0x000000ff0d00720c */ /* 0x000fe40004705270 */
[----:B------:R-:W-:-:S04]  /*1420*/  SEL R5, R5, 0x3, P1 ;  /* 0x0000000305057807 */ /* 0x000fc80000800000 */
[----:B------:R-:W-:-:S07]  /*1430*/  SEL R5, R5, 0x2, P2 ;  /* 0x0000000205057807 */ /* 0x000fce0001000000 */
[----:B------:R-:W-:Y:S05]  /*1440*/  @P1 BRA P0, `(.L_x_18) ;  /* 0x0000001800a41947 */ /* 0x000fea0000000000 */
.L_x_17:
[----:B------:R-:W-:Y:S01]  /*1450*/  ISETP.NE.AND P0, PT, R25, RZ, PT ;  /* 0x000000ff1900720c */ /* 0x000fe20003f05270 */
[----:B------:R-:W-:Y:S01]  /*1460*/  UIADD3 UR10, UP0, UPT, UR30, 0x10, URZ ;  /* 0x000000101e0a7890 */ /* 0x000fe2000ff1e0ff */
[----:B------:R-:W-:Y:S02]  /*1470*/  IMAD.MOV.U32 R7, RZ, RZ, 0x1 ;  /* 0x00000001ff077424 */ /* 0x000fe400078e00ff */
[----:B------:R-:W-:Y:S01]  /*1480*/  ISETP.NE.OR P0, PT, R31, R25, !P0 ;  /* 0x000000191f00720c */ /* 0x000fe20004705670 */
[----:B------:R-:W-:Y:S01]  /*1490*/  UIADD3.X UR11, UPT, UPT, URZ, UR31, URZ, UP0, !UPT ;  /* 0x0000001fff0b7290 */ /* 0x000fe200087fe4ff */
[----:B------:R-:W-:-:S11]  /*14a0*/  IMAD.MOV.U32 R46, RZ, RZ, R31 ;  /* 0x000000ffff2e7224 */ /* 0x000fd600078e001f */
[----:B------:R-:W-:Y:S05]  /*14b0*/  @P0 BRA `(.L_x_19) ;  /* 0x0000000000180947 */ /* 0x000fea0003800000 */
[----:B------:R-:W-:Y:S01]  /*14c0*/  VIADD R7, R5, 0x1 ;  /* 0x0000000105077836 */ /* 0x000fe20000000000 */
[----:B------:R-:W-:Y:S01]  /*14d0*/  UMOV UR21, UR10 ;  /* 0x0000000a00157c82 */ /* 0x000fe20008000000 */
[----:B------:R-:W-:-:S03]  /*14e0*/  UMOV UR22, UR11 ;  /* 0x0000000b00167c82 */ /* 0x000fc60008000000 */
[----:B------:R-:W-:-:S13]  /*14f0*/  ISETP.NE.AND P0, PT, R7, 0x4, PT ;  /* 0x000000040700780c */ /* 0x000fda0003f05270 */
[----:B------:R-:W-:Y:S05]  /*1500*/  @!P0 BRA `(.L_x_18) ;  /* 0x0000001800748947 */ /* 0x000fea0003800000 */
[----:B------:R-:W-:-:S07]  /*1510*/  IMAD.MOV.U32 R46, RZ, RZ, R25 ;  /* 0x000000ffff2e7224 */ /* 0x000fce00078e0019 */
.L_x_19:
[----:B------:R-:W-:Y:S01]  /*1520*/  ISETP.NE.AND P0, PT, R37, R46, PT ;  /* 0x0000002e2500720c */ /* 0x000fe20003f05270 */
[----:B------:R-:W-:Y:S01]  /*1530*/  UIADD3 UR12, UP0, UPT, UR30, 0x18, URZ ;  /* 0x000000181e0c7890 */ /* 0x000fe2000ff1e0ff */
[----:B------:R-:W-:Y:S01]  /*1540*/  IMAD.MOV.U32 R5, RZ, RZ, 0x1 ;  /* 0x00000001ff057424 */ /* 0x000fe200078e00ff */
[----:B------:R-:W-:Y:S01]  /*1550*/  UIADD3 UR10, UP1, UPT, UR30, 0x14, URZ ;  /* 0x000000141e0a7890 */ /* 0x000fe2000ff3e0ff */
[----:B------:R-:W-:Y:S01]  /*1560*/  ISETP.EQ.OR P0, PT, R46, RZ, P0 ;  /* 0x000000ff2e00720c */ /* 0x000fe20000702670 */
[----:B------:R-:W-:Y:S02]  /*1570*/  UIADD3.X UR13, UPT, UPT, URZ, UR31, URZ, UP0, !UPT ;  /* 0x0000001fff0d7290 */ /* 0x000fe400087fe4ff */
[----:B------:R-:W-:-:S10]  /*1580*/  UIADD3.X UR11, UPT, UPT, URZ, UR31, URZ, UP1, !UPT ;  /* 0x0000001fff0b7290 */ /* 0x000fd40008ffe4ff */
[----:B------:R-:W-:Y:S05]  /*1590*/  @P0 BRA `(.L_x_20) ;  /* 0x0000000000140947 */ /* 0x000fea0003800000 */
[----:B------:R-:W-:Y:S01]  /*15a0*/  VIADD R5, R7, 0x1 ;  /* 0x0000000107057836 */ /* 0x000fe20000000000 */
[----:B------:R-:W-:Y:S01]  /*15b0*/  UMOV UR21, UR10 ;  /* 0x0000000a00157c82 */ /* 0x000fe20008000000 */
[----:B------:R-:W-:-:S03]  /*15c0*/  UMOV UR22, UR11 ;  /* 0x0000000b00167c82 */ /* 0x000fc60008000000 */
[----:B------:R-:W-:-:S13]  /*15d0*/  ISETP.NE.AND P0, PT, R5, 0x4, PT ;  /* 0x000000040500780c */ /* 0x000fda0003f05270 */
[----:B------:R-:W-:Y:S05]  /*15e0*/  @!P0 BRA `(.L_x_18) ;  /* 0x00000018003c8947 */ /* 0x000fea0003800000 */
.L_x_20:
[----:B------:R-:W-:Y:S01]  /*15f0*/  ISETP.NE.AND P0, PT, R5, 0x3, PT ;  /* 0x000000030500780c */ /* 0x000fe20003f05270 */
[----:B------:R-:W-:Y:S01]  /*1600*/  UMOV UR21, UR12 ;  /* 0x0000000c00157c82 */ /* 0x000fe20008000000 */
[----:B------:R-:W-:Y:S01]  /*1610*/  ISETP.NE.AND P1, PT, R37, RZ, PT ;  /* 0x000000ff2500720c */ /* 0x000fe20003f25270 */
[----:B------:R-:W-:Y:S01]  /*1620*/  UMOV UR22, UR13 ;  /* 0x0000000d00167c82 */ /* 0x000fe20008000000 */
[----:B------:R-:W-:-:S13]  /*1630*/  ISETP.EQ.AND P0, PT, R43, R37, !P0 ;  /* 0x000000252b00720c */ /* 0x000fda0004702270 */
[----:B------:R-:W-:Y:S05]  /*1640*/  @P0 BRA P1, `(.L_x_18) ;  /* 0x0000001800240947 */ /* 0x000fea0000800000 */
[----:B------:R-:W-:Y:S01]  /*1650*/  ISETP.NE.AND P0, PT, R24, R18, PT ;  /* 0x000000121800720c */ /* 0x000fe20003f05270 */
[----:B------:R-:W-:Y:S01]  /*1660*/  UIADD3 UR10, UP0, UPT, UR30, 0x28, URZ ;  /* 0x000000281e0a7890 */ /* 0x000fe2000ff1e0ff */
[----:B------:R-:W-:Y:S02]  /*1670*/  IMAD.MOV.U32 R5, RZ, RZ, 0x1 ;  /* 0x00000001ff057424 */ /* 0x000fe400078e00ff */
[----:B------:R-:W-:Y:S01]  /*1680*/  ISETP.EQ.OR P0, PT, R18, RZ, P0 ;  /* 0x000000ff1200720c */ /* 0x000fe20000702670 */
[----:B------:R-:W-:-:S12]  /*1690*/  UIADD3.X UR20, UPT, UPT, URZ, UR31, URZ, UP0, !UPT ;  /* 0x0000001fff147290 */ /* 0x000fd800087fe4ff */
[----:B------:R-:W-:Y:S05]  /*16a0*/  @P0 BRA `(.L_x_21) ;  /* 0x00000000002c0947 */ /* 0x000fea0003800000 */
[----:B------:R-:W-:Y:S01]  /*16b0*/  ISETP.NE.AND P0, PT, R18, R11, PT ;  /* 0x0000000b1200720c */ /* 0x000fe20003f05270 */
[----:B------:R-:W-:Y:S01]  /*16c0*/  IMAD.MOV.U32 R5, RZ, RZ, 0x4 ;  /* 0x00000004ff057424 */ /* 0x000fe200078e00ff */
[C---:B------:R-:W-:Y:S01]  /*16d0*/  ISETP.NE.AND P1, PT, R11.reuse, R9, PT ;  /* 0x000000090b00720c */ /* 0x040fe20003f25270 */
[----:B------:R-:W-:Y:S01]  /*16e0*/  UMOV UR21, UR10 ;  /* 0x0000000a00157c82 */ /* 0x000fe20008000000 */
[----:B------:R-:W-:Y:S01]  /*16f0*/  ISETP.NE.AND P2, PT, R11, RZ, !P0 ;  /* 0x000000ff0b00720c */ /* 0x000fe20004745270 */
[----:B------:R-:W-:Y:S01]  /*1700*/  UMOV UR22, UR20 ;  /* 0x0000001400167c82 */ /* 0x000fe20008000000 */
[----:B------:R-:W-:Y:S02]  /*1710*/  ISETP.NE.AND P1, PT, R9, RZ, !P1 ;  /* 0x000000ff0900720c */ /* 0x000fe40004f25270 */
[----:B------:R-:W-:Y:S02]  /*1720*/  ISETP.NE.AND P0, PT, R11, RZ, !P0 ;  /* 0x000000ff0b00720c */ /* 0x000fe40004705270 */
[----:B------:R-:W-:-:S04]  /*1730*/  SEL R5, R5, 0x3, P1 ;  /* 0x0000000305057807 */ /* 0x000fc80000800000 */
[----:B------:R-:W-:-:S07]  /*1740*/  SEL R5, R5, 0x2, P2 ;  /* 0x0000000205057807 */ /* 0x000fce0001000000 */
[----:B------:R-:W-:Y:S05]  /*1750*/  @P1 BRA P0, `(.L_x_18) ;  /* 0x0000001400e01947 */ /* 0x000fea0000000000 */
.L_x_21:
[----:B------:R-:W-:Y:S01]  /*1760*/  ISETP.NE.AND P0, PT, R30, R24, PT ;  /* 0x000000181e00720c */ /* 0x000fe20003f05270 */
[----:B------:R-:W-:Y:S02]  /*1770*/  IMAD.MOV.U32 R7, RZ, RZ, 0x1 ;  /* 0x00000001ff077424 */ /* 0x000fe400078e00ff */
[----:B------:R-:W-:Y:S01]  /*1780*/  IMAD.MOV.U32 R49, RZ, RZ, R30 ;  /* 0x000000ffff317224 */ /* 0x000fe200078e001e */
[----:B------:R-:W-:-:S13]  /*1790*/  ISETP.EQ.OR P0, PT, R24, RZ, P0 ;  /* 0x000000ff1800720c */ /* 0x000fda0000702670 */
[----:B------:R-:W-:Y:S05]  /*17a0*/  @P0 BRA `(.L_x_22) ;  /* 0x0000000000180947 */ /* 0x000fea0003800000 */
[----:B------:R-:W-:Y:S01]  /*17b0*/  VIADD R7, R5, 0x1 ;  /* 0x0000000105077836 */ /* 0x000fe20000000000 */
[----:B------:R-:W-:-:S04]  /*17c0*/  UIADD3 UR21, UP0, UPT, UR30, 0x2c, URZ ;  /* 0x0000002c1e157890 */ /* 0x000fc8000ff1e0ff */
[----:B------:R-:W-:Y:S01]  /*17d0*/  ISETP.NE.AND P0, PT, R7, 0x4, PT ;  /* 0x000000040700780c */ /* 0x000fe20003f05270 */
[----:B------:R-:W-:-:S12]  /*17e0*/  UIADD3.X UR22, UPT, UPT, URZ, UR31, URZ, UP0, !UPT ;  /* 0x0000001fff167290 */ /* 0x000fd800087fe4ff */
[----:B------:R-:W-:Y:S05]  /*17f0*/  @!P0 BRA `(.L_x_18) ;  /* 0x0000001400b88947 */ /* 0x000fea0003800000 */
[----:B------:R-:W-:-:S07]  /*1800*/  IMAD.MOV.U32 R49, RZ, RZ, R24 ;  /* 0x000000ffff317224 */ /* 0x000fce00078e0018 */
.L_x_22:
        /* <DEDUP_REMOVED lines=13> */
.L_x_23:
        /* <DEDUP_REMOVED lines=23> */
.L_x_24:
[----:B------:R-:W-:Y:S01]  /*1a50*/  ISETP.NE.AND P0, PT, R35, R27, PT ;  /* 0x0000001b2300720c */ /* 0x000fe20003f05270 */
[----:B------:R-:W-:Y:S01]  /*1a60*/  UIADD3 UR23, UP0, UPT, UR30, 0x48, URZ ;  /* 0x000000481e177890 */ /* 0x000fe2000ff1e0ff */
[----:B------:R-:W-:Y:S02]  /*1a70*/  IMAD.MOV.U32 R7, RZ, RZ, 0x1 ;  /* 0x00000001ff077424 */ /* 0x000fe400078e00ff */
[----:B------:R-:W-:Y:S01]  /*1a80*/  ISETP.EQ.OR P0, PT, R27, RZ, P0 ;  /* 0x000000ff1b00720c */ /* 0x000fe20000702670 */
        /* <DEDUP_REMOVED lines=9> */
.L_x_25:
        /* <DEDUP_REMOVED lines=13> */
.L_x_26:
[----:B------:R-:W-:Y:S01]  /*1bf0*/  ISETP.NE.AND P0, PT, R5, 0x3, PT ;  /* 0x000000030500780c */ /* 0x000fe20003f05270 */
[----:B------:R-:W-:Y:S01]  /*1c00*/  UMOV UR21, UR12 ;  /* 0x0000000c00157c82 */ /* 0x000fe20008000000 */
[----:B------:R-:W-:Y:S01]  /*1c10*/  ISETP.NE.AND P1, PT, R38, RZ, PT ;  /* 0x000000ff2600720c */ /* 0x000fe20003f25270 */
[----:B------:R-:W-:Y:S01]  /*1c20*/  UMOV UR22, UR13 ;  /* 0x0000000d00167c82 */ /* 0x000fe20008000000 */
[----:B------:R-:W-:-:S13]  /*1c30*/  ISETP.EQ.AND P0, PT, R41, R38, !P0 ;  /* 0x000000262900720c */ /* 0x000fda0004702270 */
[----:B------:R-:W-:Y:S05]  /*1c40*/  @P0 BRA P1, `(.L_x_18) ;  /* 0x0000001000a40947 */ /* 0x000fea0000800000 */
[----:B------:R-:W-:Y:S01]  /*1c50*/  ISETP.NE.AND P0, PT, R26, R20, PT ;  /* 0x000000141a00720c */ /* 0x000fe20003f05270 */
[----:B------:R-:W-:-:S03]  /*1c60*/  IMAD.MOV.U32 R5, RZ, RZ, 0x1 ;  /* 0x00000001ff057424 */ /* 0x000fc600078e00ff */
[----:B------:R-:W-:-:S13]  /*1c70*/  ISETP.EQ.OR P0, PT, R20, RZ, P0 ;  /* 0x000000ff1400720c */ /* 0x000fda0000702670 */
[----:B------:R-:W-:Y:S05]  /*1c80*/  @P0 BRA `(.L_x_27) ;  /* 0x00000000002c0947 */ /* 0x000fea0003800000 */
[----:B------:R-:W-:Y:S01]  /*1c90*/  ISETP.NE.AND P0, PT, R20, R15, PT ;  /* 0x0000000f1400720c */ /* 0x000fe20003f05270 */
[----:B------:R-:W-:Y:S01]  /*1ca0*/  IMAD.MOV.U32 R5, RZ, RZ, 0x4 ;  /* 0x00000004ff057424 */ /* 0x000fe200078e00ff */
[C---:B------:R-:W-:Y:S01]  /*1cb0*/  ISETP.NE.AND P1, PT, R15.reuse, R0, PT ;  /* 0x000000000f00720c */ /* 0x040fe20003f25270 */
[----:B------:R-:W-:Y:S01]  /*1cc0*/  UIADD3 UR21, UP0, UPT, UR30, 0x60, URZ ;  /* 0x000000601e157890 */ /* 0x000fe2000ff1e0ff */
[C---:B------:R-:W-:Y:S02]  /*1cd0*/  ISETP.NE.AND P2, PT, R15.reuse, RZ, !P0 ;  /* 0x000000ff0f00720c */ /* 0x040fe40004745270 */
[----:B------:R-:W-:Y:S01]  /*1ce0*/  ISETP.NE.AND P1, PT, R0, RZ, !P1 ;  /* 0x000000ff0000720c */ /* 0x000fe20004f25270 */
[----:B------:R-:W-:Y:S01]  /*1cf0*/  UIADD3.X UR22, UPT, UPT, URZ, UR31, URZ, UP0, !UPT ;  /* 0x0000001fff167290 */ /* 0x000fe200087fe4ff */
[----:B------:R-:W-:Y:S02]  /*1d00*/  ISETP.NE.AND P0, PT, R15, RZ, !P0 ;  /* 0x000000ff0f00720c */ /* 0x000fe40004705270 */
[----:B------:R-:W-:-:S04]  /*1d10*/  SEL R5, R5, 0x3, P1 ;  /* 0x0000000305057807 */ /* 0x000fc80000800000 */
[----:B------:R-:W-:-:S07]  /*1d20*/  SEL R5, R5, 0x2, P2 ;  /* 0x0000000205057807 */ /* 0x000fce0001000000 */
[----:B------:R-:W-:Y:S05]  /*1d30*/  @P1 BRA P0, `(.L_x_18) ;  /* 0x0000001000681947 */ /* 0x000fea0000000000 */
.L_x_27:
        /* <DEDUP_REMOVED lines=11> */
.L_x_28:
[----:B------:R-:W-:Y:S01]  /*1df0*/  ISETP.NE.AND P0, PT, R39, R46, PT ;  /* 0x0000002e2700720c */ /* 0x000fe20003f05270 */
[----:B------:R-:W-:-:S03]  /*1e00*/  IMAD.MOV.U32 R5, RZ, RZ, 0x1 ;  /* 0x00000001ff057424 */ /* 0x000fc600078e00ff */
[----:B------:R-:W-:-:S13]  /*1e10*/  ISETP.EQ.OR P0, PT, R46, RZ, P0 ;  /* 0x000000ff2e00720c */ /* 0x000fda0000702670 */
[----:B------:R-:W-:Y:S05]  /*1e20*/  @P0 BRA `(.L_x_29) ;  /* 0x0000000000140947 */ /* 0x000fea0003800000 */
[----:B------:R-:W-:Y:S01]  /*1e30*/  VIADD R5, R7, 0x1 ;  /* 0x0000000107057836 */ /* 0x000fe20000000000 */
[----:B------:R-:W-:-:S04]  /*1e40*/  UIADD3 UR21, UP0, UPT, UR30, 0x68, URZ ;  /* 0x000000681e157890 */ /* 0x000fc8000ff1e0ff */
[----:B------:R-:W-:Y:S01]  /*1e50*/  ISETP.NE.AND P0, PT, R5, 0x4, PT ;  /* 0x000000040500780c */ /* 0x000fe20003f05270 */
[----:B------:R-:W-:-:S12]  /*1e60*/  UIADD3.X UR22, UPT, UPT, URZ, UR31, URZ, UP0, !UPT ;  /* 0x0000001fff167290 */ /* 0x000fd800087fe4ff */
[----:B------:R-:W-:Y:S05]  /*1e70*/  @!P0 BRA `(.L_x_18) ;  /* 0x0000001000188947 */ /* 0x000fea0003800000 */
.L_x_29:
[----:B------:R-:W-:Y:S01]  /*1e80*/  ISETP.NE.AND P0, PT, R5, 0x3, PT ;  /* 0x000000030500780c */ /* 0x000fe20003f05270 */
[----:B------:R-:W-:Y:S01]  /*1e90*/  UIADD3 UR21, UP0, UPT, UR30, 0x6c, URZ ;  /* 0x0000006c1e157890 */ /* 0x000fe2000ff1e0ff */
[----:B------:R-:W-:Y:S02]  /*1ea0*/  ISETP.NE.AND P1, PT, R39, RZ, PT ;  /* 0x000000ff2700720c */ /* 0x000fe40003f25270 */
[----:B------:R-:W-:Y:S01]  /*1eb0*/  ISETP.EQ.AND P0, PT, R44, R39, !P0 ;  /* 0x000000272c00720c */ /* 0x000fe20004702270 */
[----:B------:R-:W-:-:S12]  /*1ec0*/  UIADD3.X UR22, UPT, UPT, URZ, UR31, URZ, UP0, !UPT ;  /* 0x0000001fff167290 */ /* 0x000fd800087fe4ff */
        /* <DEDUP_REMOVED lines=16> */
.L_x_30:
        /* <DEDUP_REMOVED lines=11> */
.L_x_31:
        /* <DEDUP_REMOVED lines=9> */
.L_x_32:
        /* <DEDUP_REMOVED lines=14> */
[----:B------:R-:W-:Y:S02]  /*21f0*/  ISETP.NE.AND P2, PT, R16, RZ, !P0 ;  /* 0x000000ff1000720c */ /* 0x000fe40004745270 */
[----:B------:R-:W-:Y:S01]  /*2200*/  ISETP.NE.AND P1, PT, R12, RZ, !P1 ;  /* 0x000000ff0c00720c */ /* 0x000fe20004f25270 */
[----:B------:R-:W-:Y:S01]  /*2210*/  UIADD3.X UR22, UPT, UPT, URZ, UR31, URZ, UP0, !UPT ;  /* 0x0000001fff167290 */ /* 0x000fe200087fe4ff */
[----:B------:R-:W-:Y:S02]  /*2220*/  ISETP.NE.AND P0, PT, R16, RZ, !P0 ;  /* 0x000000ff1000720c */ /* 0x000fe40004705270 */
[----:B------:R-:W-:-:S04]  /*2230*/  SEL R5, R5, 0x3, P1 ;  /* 0x0000000305057807 */ /* 0x000fc80000800000 */
[----:B------:R-:W-:-:S07]  /*2240*/  SEL R5, R5, 0x2, P2 ;  /* 0x0000000205057807 */ /* 0x000fce0001000000 */
[----:B------:R-:W-:Y:S05]  /*2250*/  @P1 BRA P0, `(.L_x_18) ;  /* 0x0000000c00201947 */ /* 0x000fea0000000000 */
.L_x_33:
        /* <DEDUP_REMOVED lines=11> */
.L_x_34:
        /* <DEDUP_REMOVED lines=9> */
.L_x_35:
[----:B------:R-:W-:Y:S01]  /*23a0*/  ISETP.NE.AND P0, PT, R5, 0x3, PT ;  /* 0x000000030500780c */ /* 0x000fe20003f05270 */
[----:B------:R-:W-:Y:S01]  /*23b0*/  UIADD3 UR21, UP0, UPT, UR30, 0xa4, URZ ;  /* 0x000000a41e157890 */ /* 0x000fe2000ff1e0ff */
[----:B------:R-:W-:Y:S02]  /*23c0*/  ISETP.NE.AND P1, PT, R42, RZ, PT ;  /* 0x000000ff2a00720c */ /* 0x000fe40003f25270 */
[----:B------:R-:W-:Y:S01]  /*23d0*/  ISETP.EQ.AND P0, PT, R4, R42, !P0 ;  /* 0x0000002a0400720c */ /* 0x000fe20004702270 */
[----:B------:R-:W-:-:S12]  /*23e0*/  UIADD3.X UR22, UPT, UPT, URZ, UR31, URZ, UP0, !UPT ;  /* 0x0000001fff167290 */ /* 0x000fd800087fe4ff */
[----:B------:R-:W-:Y:S05]  /*23f0*/  @P0 BRA P1, `(.L_x_18) ;  /* 0x0000000800b80947 */ /* 0x000fea0000800000 */
[-C--:B------:R-:W-:Y:S01]  /*2400*/  ISETP.NE.AND P0, PT, R21, R6.reuse, PT ;  /* 0x000000061500720c */ /* 0x080fe20003f05270 */
[----:B------:R-:W-:Y:S01]  /*2410*/  UMOV UR21, UR4 ;  /* 0x0000000400157c82 */ /* 0x000fe20008000000 */
[----:B------:R-:W-:Y:S02]  /*2420*/  UMOV UR22, UR5 ;  /* 0x0000000500167c82 */ /* 0x000fe40008000000 */
[----:B------:R-:W-:-:S04]  /*2430*/  ISETP.NE.OR P0, PT, R11, R6, P0 ;  /* 0x000000060b00720c */ /* 0x000fc80000705670 */
[----:B------:R-:W-:-:S04]  /*2440*/  ISETP.EQ.OR P0, PT, R6, RZ, P0 ;  /* 0x000000ff0600720c */ /* 0x000fc80000702670 */
[----:B------:R-:W-:-:S13]  /*2450*/  ISETP.NE.OR P0, PT, R26, R6, P0 ;  /* 0x000000061a00720c */ /* 0x000fda0000705670 */
[----:B------:R-:W-:Y:S05]  /*2460*/  @!P0 BRA `(.L_x_36) ;  /* 0x00000008008c8947 */ /* 0x000fea0003800000 */
[-C--:B------:R-:W-:Y:S01]  /*2470*/  ISETP.NE.AND P0, PT, R20, R9.reuse, PT ;  /* 0x000000091400720c */ /* 0x080fe20003f05270 */
[----:B------:R-:W-:Y:S01]  /*2480*/  UMOV UR21, UR6 ;  /* 0x0000000600157c82 */ /* 0x000fe20008000000 */
[-C--:B------:R-:W-:Y:S01]  /*2490*/  ISETP.EQ.AND P1, PT, R28, R9.reuse, PT ;  /* 0x000000091c00720c */ /* 0x080fe20003f22270 */
[----:B------:R-:W-:Y:S01]  /*24a0*/  UMOV UR22, UR8 ;  /* 0x0000000800167c82 */ /* 0x000fe20008000000 */
[----:B------:R-:W-:-:S04]  /*24b0*/  ISETP.EQ.AND P0, PT, R14, R9, !P0 ;  /* 0x000000090e00720c */ /* 0x000fc80004702270 */
[----:B------:R-:W-:-:S13]  /*24c0*/  ISETP.NE.AND P0, PT, R9, RZ, P0 ;  /* 0x000000ff0900720c */ /* 0x000fda0000705270 */
[----:B------:R-:W-:Y:S05]  /*24d0*/  @P0 BRA P1, `(.L_x_36) ;  /* 0x0000000800700947 */ /* 0x000fea0000800000 */
        /* <DEDUP_REMOVED lines=8> */
[----:B------:R-:W-:Y:S01]  /*2560*/  UIADD3 UR21, UP0, UPT, UR30, 0x4, URZ ;  /* 0x000000041e157890 */ /* 0x000fe2000ff1e0ff */
[-C--:B------:R-:W-:Y:S02]  /*2570*/  ISETP.EQ.AND P1, PT, R33, R13.reuse, PT ;  /* 0x0000000d2100720c */ /* 0x080fe40003f22270 */
[----:B------:R-:W-:Y:S01]  /*2580*/  ISETP.EQ.AND P0, PT, R18, R13, !P0 ;  /* 0x0000000d1200720c */ /* 0x000fe20004702270 */
[----:B------:R-:W-:-:S03]  /*2590*/  UIADD3.X UR22, UPT, UPT, URZ, UR31, URZ, UP0, !UPT ;  /* 0x0000001fff167290 */ /* 0x000fc600087fe4ff */
        /* <DEDUP_REMOVED lines=38> */
[----:B------:R-:W-:Y:S01]  /*2800*/  UMOV UR21, UR25 ;  /* 0x0000001900157c82 */ /* 0x000fe20008000000 */
[----:B------:R-:W-:Y:S01]  /*2810*/  ISETP.NE.AND P1, PT, R25, RZ, PT ;  /* 0x000000ff1900720c */ /* 0x000fe20003f25270 */
[----:B------:R-:W-:Y:S01]  /*2820*/  UMOV UR22, UR26 ;  /* 0x0000001a00167c82 */ /* 0x000fe20008000000 */
[----:B------:R-:W-:-:S04]  /*2830*/  ISETP.EQ.AND P0, PT, R30, R25, !P0 ;  /* 0x000000191e00720c */ /* 0x000fc80004702270 */
[----:B------:R-:W-:-:S13]  /*2840*/  ISETP.EQ.AND P0, PT, R44, R25, P0 ;  /* 0x000000192c00720c */ /* 0x000fda0000702270 */
[----:B------:R-:W-:Y:S05]  /*2850*/  @P0 BRA P1, `(.L_x_36) ;  /* 0x0000000400900947 */ /* 0x000fea0000800000 */
[-C--:B------:R-:W-:Y:S01]  /*2860*/  ISETP.NE.AND P0, PT, R39, R24.reuse, PT ;  /* 0x000000182700720c */ /* 0x080fe20003f05270 */
[----:B------:R-:W-:Y:S01]  /*2870*/  UIADD3 UR21, UPT, UPT, UR30, 0x28, URZ ;  /* 0x000000281e157890 */ /* 0x000fe2000fffe0ff */
[----:B------:R-:W-:Y:S01]  /*2880*/  ISETP.NE.AND P1, PT, R24, RZ, PT ;  /* 0x000000ff1800720c */ /* 0x000fe20003f25270 */
[----:B------:R-:W-:Y:S01]  /*2890*/  UMOV UR22, UR20 ;  /* 0x0000001400167c82 */ /* 0x000fe20008000000 */
[----:B------:R-:W-:-:S04]  /*28a0*/  ISETP.EQ.AND P0, PT, R35, R24, !P0 ;  /* 0x000000182300720c */ /* 0x000fc80004702270 */
[----:B------:R-:W-:-:S13]  /*28b0*/  ISETP.EQ.AND P0, PT, R47, R24, P0 ;  /* 0x000000182f00720c */ /* 0x000fda0000702270 */
        /* <DEDUP_REMOVED lines=8> */
[----:B------:R-:W-:-:S04]  /*2940*/  ISETP.NE.AND P0, PT, R14, R18, PT ;  /* 0x000000120e00720c */ /* 0x000fc80003f05270 */
[----:B------:R-:W-:-:S04]  /*2950*/  ISETP.NE.OR P0, PT, R18, R25, P0 ;  /* 0x000000191200720c */ /* 0x000fc80000705670 */
[----:B------:R-:W-:-:S04]  /*2960*/  ISETP.NE.OR P0, PT, R0, R14, P0 ;  /* 0x0000000e0000720c */ /* 0x000fc80000705670 */
[----:B------:R-:W-:-:S13]  /*2970*/  ISETP.EQ.OR P0, PT, R25, RZ, P0 ;  /* 0x000000ff1900720c */ /* 0x000fda0000702670 */
[----:B------:R-:W-:Y:S05]  /*2980*/  @!P0 BRA `(.L_x_37) ;  /* 0x0000000400348947 */ /* 0x000fea0003800000 */
[----:B------:R-:W-:Y:S01]  /*2990*/  ISETP.NE.AND P0, PT, R15, R21, PT ;  /* 0x000000150f00720c */ /* 0x000fe20003f05270 */
[----:B------:R-:W-:Y:S01]  /*29a0*/  UIADD3 UR25, UPT, UPT, UR30, 0x28, URZ ;  /* 0x000000281e197890 */ /* 0x000fe2000fffe0ff */
[----:B------:R-:W-:Y:S01]  /*29b0*/  ISETP.NE.AND P1, PT, R24, RZ, PT ;  /* 0x000000ff1800720c */ /* 0x000fe20003f25270 */
[----:B------:R-:W-:Y:S01]  /*29c0*/  UMOV UR26, UR20 ;  /* 0x00000014001a7c82 */ /* 0x000fe20008000000 */
[----:B------:R-:W-:-:S04]  /*29d0*/  ISETP.EQ.AND P0, PT, R21, R24, !P0 ;  /* 0x000000181500720c */ /* 0x000fc80004702270 */
[----:B------:R-:W-:-:S13]  /*29e0*/  ISETP.EQ.AND P0, PT, R10, R15, P0 ;  /* 0x0000000f0a00720c */ /* 0x000fda0000702270 */
[----:B------:R-:W-:Y:S05]  /*29f0*/  @P0 BRA P1, `(.L_x_37) ;  /* 0x0000000400180947 */ /* 0x000fea0000800000 */
[----:B------:R-:W-:Y:S01]  /*2a00*/  ISETP.NE.AND P0, PT, R17, R20, PT ;  /* 0x000000141100720c */ /* 0x000fe20003f05270 */
[----:B------:R-:W-:Y:S01]  /*2a10*/  UMOV UR25, UR14 ;  /* 0x0000000e00197c82 */ /* 0x000fe20008000000 */
[----:B------:R-:W-:Y:S01]  /*2a20*/  ISETP.NE.AND P1, PT, R27, RZ, PT ;  /* 0x000000ff1b00720c */ /* 0x000fe20003f25270 */
[----:B------:R-:W-:Y:S01]  /*2a30*/  UMOV UR26, UR15 ;  /* 0x0000000f001a7c82 */ /* 0x000fe20008000000 */
[----:B------:R-:W-:-:S04]  /*2a40*/  ISETP.EQ.AND P0, PT, R20, R27, !P0 ;  /* 0x0000001b1400720c */ /* 0x000fc80004702270 */
[----:B------:R-:W-:-:S13]  /*2a50*/  ISETP.EQ.AND P0, PT, R12, R17, P0 ;  /* 0x000000110c00720c */ /* 0x000fda0000702270 */
[----:B------:R-:W-:Y:S05]  /*2a60*/  @P0 BRA P1, `(.L_x_37) ;  /* 0x0000000000fc0947 */ /* 0x000fea0000800000 */
[----:B------:R-:W-:Y:S01]  /*2a70*/  ISETP.NE.AND P0, PT, R21, R24, PT ;  /* 0x000000181500720c */ /* 0x000fe20003f05270 */
[----:B------:R-:W-:Y:S01]  /*2a80*/  UIADD3 UR25, UP0, UPT, UR30, 0x10, URZ ;  /* 0x000000101e197890 */ /* 0x000fe2000ff1e0ff */
[----:B------:R-:W-:Y:S02]  /*2a90*/  ISETP.EQ.AND P1, PT, R15, R21, PT ;  /* 0x000000150f00720c */ /* 0x000fe40003f22270 */
[----:B------:R-:W-:Y:S01]  /*2aa0*/  ISETP.EQ.AND P0, PT, R24, R31, !P0 ;  /* 0x0000001f1800720c */ /* 0x000fe20004702270 */
[----:B------:R-:W-:-:S03]  /*2ab0*/  UIADD3.X UR26, UPT, UPT, URZ, UR31, URZ, UP0, !UPT ;  /* 0x0000001fff1a7290 */ /* 0x000fc600087fe4ff */
[----:B------:R-:W-:-:S13]  /*2ac0*/  ISETP.NE.AND P0, PT, R31, RZ, P0 ;  /* 0x000000ff1f00720c */ /* 0x000fda0000705270 */
        /* <DEDUP_REMOVED lines=9> */
[----:B------:R-:W-:Y:S01]  /*2b60*/  UMOV UR25, UR23 ;  /* 0x0000001700197c82 */ /* 0x000fe20008000000 */
[----:B------:R-:W-:Y:S01]  /*2b70*/  ISETP.EQ.AND P1, PT, R16, R23, PT ;  /* 0x000000171000720c */ /* 0x000fe20003f22270 */
[----:B------:R-:W-:Y:S01]  /*2b80*/  UMOV UR26, UR24 ;  /* 0x00000018001a7c82 */ /* 0x000fe20008000000 */
[----:B------:R-:W-:-:S04]  /*2b90*/  ISETP.EQ.AND P0, PT, R26, R35, !P0 ;  /* 0x000000231a00720c */ /* 0x000fc80004702270 */
        /* <DEDUP_REMOVED lines=37> */
[----:B------:R-:W-:-:S04]  /*2df0*/  ISETP.NE.AND P0, PT, R32, R39, PT ;  /* 0x000000272000720c */ /* 0x000fc80003f05270 */
[----:B------:R-:W-:-:S04]  /*2e00*/  ISETP.EQ.AND P0, PT, R39, R41, !P0 ;  /* 0x000000292700720c */ /* 0x000fc80004702270 */
[----:B------:R-:W-:-:S04]  /*2e10*/  ISETP.NE.AND P0, PT, R41, RZ, P0 ;  /* 0x000000ff2900720c */ /* 0x000fc80000705270 */
[----:B------:R-:W-:-:S13]  /*2e20*/  ISETP.EQ.AND P0, PT, R29, R32, P0 ;  /* 0x000000201d00720c */ /* 0x000fda0000702270 */
[----:B------:R-:W-:Y:S05]  /*2e30*/  @!P0 BRA `(.L_x_38) ;  /* 0x00000000003c8947 */ /* 0x000fea0003800000 */
[----:B------:R-:W-:Y:S01]  /*2e40*/  UMOV UR25, UR12 ;  /* 0x0000000c00197c82 */ /* 0x000fe20008000000 */
[----:B------:R-:W-:-:S05]  /*2e50*/  UMOV UR26, UR13 ;  /* 0x0000000d001a7c82 */ /* 0x000fca0008000000 */
.L_x_37:
[----:B------:R-:W-:Y:S02]  /*2e60*/  IMAD.U32 R4, RZ, RZ, UR25 ;  /* 0x00000019ff047e24 */ /* 0x000fe4000f8e00ff */
[----:B------:R-:W-:-:S05]  /*2e70*/  IMAD.U32 R5, RZ, RZ, UR26 ;  /* 0x0000001aff057e24 */ /* 0x000fca000f8e00ff */
[----:B------:R0:W5:Y:S01]  /*2e80*/  LDG.E R7, desc[UR28][R4.64] ;  /* 0x0000001c04077981 */ /* 0x000162000c1e1900 */
[----:B------:R-:W-:Y:S05]  /*2e90*/  BRA `(.L_x_3) ;  /* 0x00000000001c7947 */ /* 0x000fea0003800000 */
.L_x_36:
[----:B------:R-:W-:Y:S02]  /*2ea0*/  IMAD.U32 R4, RZ, RZ, UR21 ;  /* 0x00000015ff047e24 */ /* 0x000fe4000f8e00ff */
[----:B------:R-:W-:-:S05]  /*2eb0*/  IMAD.U32 R5, RZ, RZ, UR22 ;  /* 0x00000016ff057e24 */ /* 0x000fca000f8e00ff */
[----:B------:R1:W5:Y:S01]  /*2ec0*/  LDG.E R7, desc[UR28][R4.64] ;  /* 0x0000001c04077981 */ /* 0x000362000c1e1900 */
[----:B------:R-:W-:Y:S05]  /*2ed0*/  BRA `(.L_x_3) ;  /* 0x00000000000c7947 */ /* 0x000fea0003800000 */
.L_x_18:
[----:B------:R-:W-:Y:S02]  /*2ee0*/  IMAD.U32 R4, RZ, RZ, UR21 ;  /* 0x00000015ff047e24 */ /* 0x000fe4000f8e00ff */
[----:B------:R-:W-:-:S05]  /*2ef0*/  IMAD.U32 R5, RZ, RZ, UR22 ;  /* 0x00000016ff057e24 */ /* 0x000fca000f8e00ff */
[----:B------:R2:W5:Y:S02]  /*2f00*/  LDG.E R7, desc[UR28][R4.64] ;  /* 0x0000001c04077981 */ /* 0x000564000c1e1900 */
.L_x_3:
[----:B-----5:R-:W-:-:S13]  /*2f10*/  ISETP.NE.AND P0, PT, R7, -0x1, PT ;  /* 0xffffffff0700780c */ /* 0x020fda0003f05270 */
[----:B------:R-:W-:Y:S05]  /*2f20*/  @P0 BRA `(.L_x_39) ;  /* 0x0000006400f40947 */ /* 0x000fea0003800000 */
.L_x_38:
[----:B------:R-:W0:Y:S01]  /*2f30*/  S2R R7, SR_TID.X ;  /* 0x0000000000077919 */ /* 0x000e220000002100 */
[----:B------:R-:W-:Y:S01]  /*2f40*/  IMAD.MOV.U32 R9, RZ, RZ, 0x4 ;  /* 0x00000004ff097424 */ /* 0x000fe200078e00ff */
[----:B012---:R-:W-:-:S05]  /*2f50*/  LOP3.LUT R4, R7, 0xffff, RZ, 0xc0, !PT ;  /* 0x0000ffff07047812 */ /* 0x007fca00078ec0ff */
[----:B------:R-:W-:-:S05]  /*2f60*/  IMAD R4, R4, 0x53a, RZ ;  /* 0x0000053a04047824 */ /* 0x000fca00078e02ff */
[----:B------:R-:W-:-:S05]  /*2f70*/  SHF.R.U32.HI R8, RZ, 0x10, R4 ;  /* 0x00000010ff087819 */ /* 0x000fca0000011604 */
[----:B------:R-:W-:-:S05]  /*2f80*/  IMAD.WIDE.U32 R8, R8, R9, UR32 ;  /* 0x0000002008087e25 */ /* 0x000fca000f8e0009 */
[----:B------:R-:W2:Y:S01]  /*2f90*/  LDG.E R11, desc[UR28][R8.64+0x8c] ;  /* 0x00008c1c080b7981 */ /* 0x000ea2000c1e1900 */
[----:B------:R-:W0:Y:S01]  /*2fa0*/  LDC.64 R4, c[0x0][0x380] ;  /* 0x0000e000ff047b82 */ /* 0x000e220000000a00 */
[----:B------:R-:W-:Y:S01]  /*2fb0*/  IADD3 R10, P1, PT, R8, 0x8c, RZ ;  /* 0x0000008c080a7810 */ /* 0x000fe20007f3e0ff */
[----:B------:R-:W-:Y:S04]  /*2fc0*/  BSSY.RECONVERGENT B0, `(.L_x_40) ;  /* 0x0000026000007945 */ /* 0x000fe80003800200 */
[----:B------:R-:W-:Y:S01]  /*2fd0*/  BSSY.RELIABLE B1, `(.L_x_41) ;  /* 0x000001e000017945 */ /* 0x000fe20003800100 */
[----:B--2---:R-:W-:Y:S01]  /*2fe0*/  ISETP.NE.AND P0, PT, R11, RZ, PT ;  /* 0x000000ff0b00720c */ /* 0x004fe20003f05270 */
[----:B------:R-:W-:-:S12]  /*2ff0*/  IMAD.X R11, RZ, RZ, R9, P1 ;  /* 0x000000ffff0b7224 */ /* 0x000fd800008e0609 */
[----:B0-----:R-:W-:Y:S05]  /*3000*/  @!P0 BRA `(.L_x_42) ;  /* 0x0000000000688947 */ /* 0x001fea0003800000 */
[----:B------:R-:W2:Y:S01]  /*3010*/  LDG.E R11, desc[UR28][R8.64+0x70] ;  /* 0x0000701c080b7981 */ /* 0x000ea2000c1e1900 */
[----:B------:R-:W-:Y:S02]  /*3020*/  IADD3 R10, P1, PT, R8, 0x70, RZ ;  /* 0x00000070080a7810 */ /* 0x000fe40007f3e0ff */
[----:B--2---:R-:W-:-:S03]  /*3030*/  ISETP.NE.AND P0, PT, R11, RZ, PT ;  /* 0x000000ff0b00720c */ /* 0x004fc60003f05270 */
[----:B------:R-:W-:-:S10]  /*3040*/  IMAD.X R11, RZ, RZ, R9, P1 ;  /* 0x000000ffff0b7224 */ /* 0x000fd400008e0609 */
[----:B------:R-:W-:Y:S05]  /*3050*/  @!P0 BRA `(.L_x_42) ;  /* 0x0000000000548947 */ /* 0x000fea0003800000 */
        /* <DEDUP_REMOVED lines=15> */
[----:B------:R-:W2:Y:S02]  /*3150*/  LDG.E R10, desc[UR28][R8.64] ;  /* 0x0000001c080a7981 */ /* 0x000ea4000c1e1900 */
[----:B--2---:R-:W-:-:S13]  /*3160*/  ISETP.NE.AND P0, PT, R10, RZ, PT ;  /* 0x000000ff0a00720c */ /* 0x004fda0003f05270 */
[----:B------:R-:W-:Y:S05]  /*3170*/  @P0 BREAK.RELIABLE B1 ;  /* 0x0000000000010942 */ /* 0x000fea0003800100 */
[----:B------:R-:W-:Y:S05]  /*3180*/  @P0 BRA `(.L_x_43) ;  /* 0x0000000000240947 */ /* 0x000fea0003800000 */
[----:B------:R-:W-:Y:S02]  /*3190*/  IMAD.MOV.U32 R10, RZ, RZ, R8 ;  /* 0x000000ffff0a7224 */ /* 0x000fe400078e0008 */
[----:B------:R-:W-:-:S07]  /*31a0*/  IMAD.MOV.U32 R11, RZ, RZ, R9 ;  /* 0x000000ffff0b7224 */ /* 0x000fce00078e0009 */
.L_x_42:
[----:B------:R-:W-:Y:S05]  /*31b0*/  BSYNC.RELIABLE B1 ;  /* 0x0000000000017941 */ /* 0x000fea0003800100 */
.L_x_41:
[----:B------:R-:W-:Y:S02]  /*31c0*/  IMAD.MOV.U32 R13, RZ, RZ, 0x1 ;  /* 0x00000001ff0d7424 */ /* 0x000fe400078e00ff */
[----:B------:R-:W-:Y:S02]  /*31d0*/  IMAD.MOV.U32 R8, RZ, RZ, R10 ;  /* 0x000000ffff087224 */ /* 0x000fe400078e000a */
[----:B------:R-:W-:-:S05]  /*31e0*/  IMAD.MOV.U32 R9, RZ, RZ, R11 ;  /* 0x000000ffff097224 */ /* 0x000fca00078e000b */
[----:B------:R0:W-:Y:S04]  /*31f0*/  STG.E desc[UR28][R8.64], R13 ;  /* 0x0000000d08007986 */ /* 0x0001e8000c10191c */
[----:B------:R0:W5:Y:S04]  /*3200*/  LDG.E R6, desc[UR28][R2.64] ;  /* 0x0000001c02067981 */ /* 0x000168000c1e1900 */
[----:B------:R0:W5:Y:S02]  /*3210*/  LDG.E R0, desc[UR28][R4.64+0x54] ;  /* 0x0000541c04007981 */ /* 0x000164000c1e1900 */
.L_x_43:
[----:B------:R-:W-:Y:S05]  /*3220*/  BSYNC.RECONVERGENT B0 ;  /* 0x0000000000007941 */ /* 0x000fea0003800200 */
.L_x_40:
[----:B------:R-:W-:Y:S05]  /*3230*/  WARPSYNC.ALL ;  /* 0x0000000000007948 */ /* 0x000fea0003800000 */
[----:B------:R-:W-:Y:S02]  /*3240*/  IMAD.U32 R10, RZ, RZ, UR6 ;  /* 0x00000006ff0a7e24 */ /* 0x000fe4000f8e00ff */
[----:B------:R-:W-:-:S05]  /*3250*/  IMAD.U32 R11, RZ, RZ, UR8 ;  /* 0x00000008ff0b7e24 */ /* 0x000fca000f8e00ff */
[----:B0-----:R-:W2:Y:S04]  /*3260*/  LDG.E R9, desc[UR28][R10.64+0x1c] ;  /* 0x00001c1c0a097981 */ /* 0x001ea8000c1e1900 */
[----:B------:R0:W5:Y:S01]  /*3270*/  LDG.E R8, desc[UR28][R10.64] ;  /* 0x0000001c0a087981 */ /* 0x000162000c1e1900 */
[----:B------:R-:W-:Y:S04]  /*3280*/  BSSY.RECONVERGENT B0, `(.L_x_39) ;  /* 0x0000647000007945 */ /* 0x000fe80003800200 */
[----:B------:R-:W-:Y:S01]  /*3290*/  BSSY.RELIABLE B1, `(.L_x_44) ;  /* 0x00002f1000017945 */ /* 0x000fe20003800100 */
[----:B------:R-:W-:Y:S01]  /*32a0*/  IMAD.MOV.U32 R12, RZ, RZ, 0x1 ;  /* 0x00000001ff0c7424 */ /* 0x000fe200078e00ff */
[----:B--2--5:R-:W-:-:S04]  /*32b0*/  ISETP.NE.AND P0, PT, R0, R9, PT ;  /* 0x000000090000720c */ /* 0x024fc80003f05270 */
[----:B------:R-:W-:-:S13]  /*32c0*/  ISETP.EQ.OR P0, PT, R9, RZ, P0 ;  /* 0x000000ff0900720c */ /* 0x000fda0000702670 */
[----:B0-----:R-:W-:Y:S05]  /*32d0*/  @P0 BRA `(.L_x_45) ;  /* 0x0000000000280947 */ /* 0x001fea0003800000 */
[----:B------:R-:W-:Y:S01]  /*32e0*/  ISETP.NE.AND P0, PT, R9, R8, PT ;  /* 0x000000080900720c */ /* 0x000fe20003f05270 */
[----:B------:R-:W-:Y:S01]  /*32f0*/  IMAD.MOV.U32 R12, RZ, RZ, 0x4 ;  /* 0x00000004ff0c7424 */ /* 0x000fe200078e00ff */
[C---:B------:R-:W-:Y:S01]  /*3300*/  ISETP.NE.AND P1, PT, R8.reuse, R6, PT ;  /* 0x000000060800720c */ /* 0x040fe20003f25270 */
[----:B------:R-:W-:Y:S01]  /*3310*/  IMAD.MOV.U32 R29, RZ, RZ, R6 ;  /* 0x000000ffff1d7224 */ /* 0x000fe200078e0006 */
[----:B------:R-:W-:Y:S02]  /*3320*/  ISETP.NE.AND P2, PT, R8, RZ, !P0 ;  /* 0x000000ff0800720c */ /* 0x000fe40004745270 */
[----:B------:R-:W-:Y:S02]  /*3330*/  ISETP.NE.AND P1, PT, R6, RZ, !P1 ;  /* 0x000000ff0600720c */ /* 0x000fe40004f25270 */
[----:B------:R-:W-:Y:S02]  /*3340*/  ISETP.NE.AND P0, PT, R8, RZ, !P0 ;  /* 0x000000ff0800720c */ /* 0x000fe40004705270 */
[----:B------:R-:W-:-:S04]  /*3350*/  SEL R12, R12, 0x3, P1 ;  /* 0x000000030c0c7807 */ /* 0x000fc80000800000 */
[----:B------:R-:W-:-:S07]  /*3360*/  SEL R12, R12, 0x2, P2 ;  /* 0x000000020c0c7807 */ /* 0x000fce0001000000 */
[----:B------:R-:W-:Y:S05]  /*3370*/  @P1 BRA P0, `(.L_x_46) ;  /* 0x0000002c007c1947 */ /* 0x000fea0000000000 */
.L_x_45:
        /* <DEDUP_REMOVED lines=10> */
.L_x_47:
        /* <DEDUP_REMOVED lines=25> */
.L_x_48:
        /* <DEDUP_REMOVED lines=10> */
.L_x_49:
        /* <DEDUP_REMOVED lines=25> */
.L_x_50:
        /* <DEDUP_REMOVED lines=10> */
.L_x_51:
        /* <DEDUP_REMOVED lines=11> */
[----:B------:R-:W-:Y:S02]  /*3930*/  UIADD3.X UR11, UPT, UPT, URZ, UR31, URZ, UP0, !UPT ;  /* 0x0000001fff0b7290 */ /* 0x000fe400087fe4ff */
[----:B------:R-:W-:-:S04]  /*3940*/  IMAD.U32 R26, RZ, RZ, UR10 ;  /* 0x0000000aff1a7e24 */ /* 0x000fc8000f8e00ff */
[----:B------:R-:W-:Y:S01]  /*3950*/  IMAD.U32 R23, RZ, RZ, UR11 ;  /* 0x0000000bff177e24 */ /* 0x000fe2000f8e00ff */
        /* <DEDUP_REMOVED lines=15> */
.L_x_52:
        /* <DEDUP_REMOVED lines=10> */
.L_x_53:
        /* <DEDUP_REMOVED lines=25> */
.L_x_54:
        /* <DEDUP_REMOVED lines=10> */
.L_x_55:
        /* <DEDUP_REMOVED lines=25> */
.L_x_56:
        /* <DEDUP_REMOVED lines=10> */
.L_x_57:
        /* <DEDUP_REMOVED lines=25> */
.L_x_58:
        /* <DEDUP_REMOVED lines=10> */
.L_x_59:
        /* <DEDUP_REMOVED lines=20> */
.L_x_60:
[----:B------:R-:W-:Y:S01]  /*42c0*/  ISETP.NE.AND P0, PT, R28, RZ, PT ;  /* 0x000000ff1c00720c */ /* 0x000fe20003f05270 */
[----:B------:R-:W-:Y:S01]  /*42d0*/  UIADD3 UR10, UP0, UPT, UR30, 0x10, URZ ;  /* 0x000000101e0a7890 */ /* 0x000fe2000ff1e0ff */
[----:B------:R-:W-:Y:S02]  /*42e0*/  IMAD.MOV.U32 R5, RZ, RZ, 0x1 ;  /* 0x00000001ff057424 */ /* 0x000fe400078e00ff */
[----:B------:R-:W-:Y:S01]  /*42f0*/  ISETP.NE.OR P0, PT, R34, R28, !P0 ;  /* 0x0000001c2200720c */ /* 0x000fe20004705670 */
[----:B------:R-:W-:Y:S01]  /*4300*/  UIADD3.X UR11, UPT, UPT, URZ, UR31, URZ, UP0, !UPT ;  /* 0x0000001fff0b7290 */ /* 0x000fe200087fe4ff */
[----:B------:R-:W-:-:S11]  /*4310*/  IMAD.MOV.U32 R49, RZ, RZ, R34 ;  /* 0x000000ffff317224 */ /* 0x000fd600078e0022 */
[----:B------:R-:W-:Y:S05]  /*4320*/  @P0 BRA `(.L_x_62) ;  /* 0x00000000001c0947 */ /* 0x000fea0003800000 */
[----:B------:R-:W-:Y:S02]  /*4330*/  VIADD R29, R29, 0x1 ;  /* 0x000000011d1d7836 */ /* 0x000fe40000000000 */
[----:B------:R-:W-:Y:S02]  /*4340*/  IMAD.U32 R52, RZ, RZ, UR10 ;  /* 0x0000000aff347e24 */ /* 0x000fe4000f8e00ff */
[----:B------:R-:W-:Y:S01]  /*4350*/  IMAD.U32 R5, RZ, RZ, UR11 ;  /* 0x0000000bff057e24 */ /* 0x000fe2000f8e00ff */
[----:B------:R-:W-:-:S13]  /*4360*/  ISETP.NE.AND P0, PT, R29, 0x4, PT ;  /* 0x000000041d00780c */ /* 0x000fda0003f05270 */
[----:B------:R-:W-:Y:S05]  /*4370*/  @!P0 BRA `(.L_x_61) ;  /* 0x0000001c00748947 */ /* 0x000fea0003800000 */
[----:B------:R-:W-:Y:S02]  /*4380*/  IMAD.MOV.U32 R5, RZ, RZ, R29 ;  /* 0x000000ffff057224 */ /* 0x000fe400078e001d */
[----:B------:R-:W-:-:S07]  /*4390*/  IMAD.MOV.U32 R49, RZ, RZ, R28 ;  /* 0x000000ffff317224 */ /* 0x000fce00078e001c */
.L_x_62:
[----:B------:R-:W-:Y:S01]  /*43a0*/  ISETP.NE.AND P0, PT, R40, R49, PT ;  /* 0x000000312800720c */ /* 0x000fe20003f05270 */
[----:B------:R-:W-:Y:S02]  /*43b0*/  IMAD.U32 R29, RZ, RZ, UR30 ;  /* 0x0000001eff1d7e24 */ /* 0x000fe4000f8e00ff */
[----:B------:R-:W-:Y:S01]  /*43c0*/  IMAD.U32 R52, RZ, RZ, UR30 ;  /* 0x0000001eff347e24 */ /* 0x000fe2000f8e00ff */
[----:B------:R-:W-:Y:S02]  /*43d0*/  ISETP.EQ.OR P0, PT, R49, RZ, P0 ;  /* 0x000000ff3100720c */ /* 0x000fe40000702670 */
[----:B------:R-:W-:Y:S01]  /*43e0*/  IADD3 R49, P1, PT, R29, 0x18, RZ ;  /* 0x000000181d317810 */ /* 0x000fe20007f3e0ff */
[----:B------:R-:W-:Y:S01]  /*43f0*/  IMAD.MOV.U32 R29, RZ, RZ, 0x1 ;  /* 0x00000001ff1d7424 */ /* 0x000fe200078e00ff */
[----:B------:R-:W-:-:S03]  /*4400*/  IADD3 R52, P2, PT, R52, 0x14, RZ ;  /* 0x0000001434347810 */ /* 0x000fc60007f5e0ff */
[----:B------:R-:W-:Y:S02]  /*4410*/  IMAD.X R51, RZ, RZ, UR31, P1 ;  /* 0x0000001fff337e24 */ /* 0x000fe400088e06ff */
[----:B------:R-:W-:-:S04]  /*4420*/  IMAD.X R53, RZ, RZ, UR31, P2 ;  /* 0x0000001fff357e24 */ /* 0x000fc800090e06ff */
[----:B------:R-:W-:Y:S05]  /*4430*/  @P0 BRA `(.L_x_63) ;  /* 0x0000000000100947 */ /* 0x000fea0003800000 */
[----:B------:R-:W-:Y:S02]  /*4440*/  VIADD R29, R5, 0x1 ;  /* 0x00000001051d7836 */ /* 0x000fe40000000000 */
[----:B------:R-:W-:-:S03]  /*4450*/  IMAD.MOV.U32 R5, RZ, RZ, R53 ;  /* 0x000000ffff057224 */ /* 0x000fc600078e0035 */
[----:B------:R-:W-:-:S13]  /*4460*/  ISETP.NE.AND P0, PT, R29, 0x4, PT ;  /* 0x000000041d00780c */ /* 0x000fda0003f05270 */
[----:B------:R-:W-:Y:S05]  /*4470*/  @!P0 BRA `(.L_x_61) ;  /* 0x0000001c00348947 */ /* 0x000fea0003800000 */
.L_x_63:
[----:B------:R-:W-:Y:S01]  /*4480*/  ISETP.NE.AND P0, PT, R29, 0x3, PT ;  /* 0x000000031d00780c */ /* 0x000fe20003f05270 */
[----:B------:R-:W-:Y:S01]  /*4490*/  IMAD.MOV.U32 R52, RZ, RZ, R49 ;  /* 0x000000ffff347224 */ /* 0x000fe200078e0031 */
[----:B------:R-:W-:Y:S01]  /*44a0*/  ISETP.NE.AND P1, PT, R40, RZ, PT ;  /* 0x000000ff2800720c */ /* 0x000fe20003f25270 */
[----:B------:R-:W-:Y:S01]  /*44b0*/  IMAD.MOV.U32 R5, RZ, RZ, R51 ;  /* 0x000000ffff057224 */ /* 0x000fe200078e0033 */
[----:B------:R-:W-:-:S13]  /*44c0*/  ISETP.EQ.AND P0, PT, R46, R40, !P0 ;  /* 0x000000282e00720c */ /* 0x000fda0004702270 */
[----:B------:R-:W-:Y:S05]  /*44d0*/  @P0 BRA P1, `(.L_x_61) ;  /* 0x0000001c001c0947 */ /* 0x000fea0000800000 */
[----:B------:R-:W-:Y:S01]  /*44e0*/  ISETP.NE.AND P0, PT, R25, R18, PT ;  /* 0x000000121900720c */ /* 0x000fe20003f05270 */
[----:B------:R-:W-:Y:S02]  /*44f0*/  IMAD.U32 R49, RZ, RZ, UR30 ;  /* 0x0000001eff317e24 */ /* 0x000fe4000f8e00ff */
[----:B------:R-:W-:Y:S01]  /*4500*/  IMAD.MOV.U32 R51, RZ, RZ, 0x1 ;  /* 0x00000001ff337424 */ /* 0x000fe200078e00ff */
[----:B------:R-:W-:Y:S02]  /*4510*/  ISETP.EQ.OR P0, PT, R18, RZ, P0 ;  /* 0x000000ff1200720c */ /* 0x000fe40000702670 */
[----:B------:R-:W-:-:S05]  /*4520*/  IADD3 R49, P1, PT, R49, 0x28, RZ ;  /* 0x0000002831317810 */ /* 0x000fca0007f3e0ff */
[----:B------:R-:W-:-:S06]  /*4530*/  IMAD.X R29, RZ, RZ, UR31, P1 ;  /* 0x0000001fff1d7e24 */ /* 0x000fcc00088e06ff */
[----:B------:R-:W-:Y:S05]  /*4540*/  @P0 BRA `(.L_x_64) ;  /* 0x00000000002c0947 */ /* 0x000fea0003800000 */
[----:B------:R-:W-:Y:S01]  /*4550*/  ISETP.NE.AND P0, PT, R18, R13, PT ;  /* 0x0000000d1200720c */ /* 0x000fe20003f05270 */
        /* <DEDUP_REMOVED lines=10> */
.L_x_64:
        /* <DEDUP_REMOVED lines=8> */
[----:B------:R-:W-:Y:S01]  /*4680*/  UIADD3.X UR11, UPT, UPT, URZ, UR31, URZ, UP0, !UPT ;  /* 0x0000001fff0b7290 */ /* 0x000fe200087fe4ff */
[----:B------:R-:W-:-:S05]  /*4690*/  IMAD.U32 R52, RZ, RZ, UR10 ;  /* 0x0000000aff347e24 */ /* 0x000fca000f8e00ff */
[----:B------:R-:W-:-:S06]  /*46a0*/  IMAD.U32 R5, RZ, RZ, UR11 ;  /* 0x0000000bff057e24 */ /* 0x000fcc000f8e00ff */
[----:B------:R-:W-:Y:S05]  /*46b0*/  @!P0 BRA `(.L_x_61) ;  /* 0x0000001800a48947 */ /* 0x000fea0003800000 */
[----:B------:R-:W-:Y:S02]  /*46c0*/  IMAD.MOV.U32 R5, RZ, RZ, R51 ;  /* 0x000000ffff057224 */ /* 0x000fe400078e0033 */
[----:B------:R-:W-:-:S07]  /*46d0*/  IMAD.MOV.U32 R52, RZ, RZ, R25 ;  /* 0x000000ffff347224 */ /* 0x000fce00078e0019 */
.L_x_65:
[----:B------:R-:W-:Y:S01]  /*46e0*/  ISETP.NE.AND P0, PT, R39, R52, PT ;  /* 0x000000342700720c */ /* 0x000fe20003f05270 */
[----:B------:R-:W-:Y:S02]  /*46f0*/  IMAD.U32 R55, RZ, RZ, UR30 ;  /* 0x0000001eff377e24 */ /* 0x000fe4000f8e00ff */
[----:B------:R-:W-:Y:S01]  /*4700*/  IMAD.U32 R54, RZ, RZ, UR30 ;  /* 0x0000001eff367e24 */ /* 0x000fe2000f8e00ff */
[----:B------:R-:W-:Y:S01]  /*4710*/  ISETP.EQ.OR P0, PT, R52, RZ, P0 ;  /* 0x000000ff3400720c */ /* 0x000fe20000702670 */
[----:B------:R-:W-:Y:S01]  /*4720*/  IMAD.MOV.U32 R52, RZ, RZ, 0x1 ;  /* 0x00000001ff347424 */ /* 0x000fe200078e00ff */
[----:B------:R-:W-:Y:S02]  /*4730*/  IADD3 R55, P1, PT, R55, 0x30, RZ ;  /* 0x0000003037377810 */ /* 0x000fe40007f3e0ff */
[----:B------:R-:W-:-:S03]  /*4740*/  IADD3 R54, P2, PT, R54, 0x34, RZ ;  /* 0x0000003436367810 */ /* 0x000fc60007f5e0ff */
[----:B------:R-:W-:Y:S02]  /*4750*/  IMAD.X R53, RZ, RZ, UR31, P1 ;  /* 0x0000001fff357e24 */ /* 0x000fe400088e06ff */
[----:B------:R-:W-:-:S04]  /*4760*/  IMAD.X R51, RZ, RZ, UR31, P2 ;  /* 0x0000001fff337e24 */ /* 0x000fc800090e06ff */
[----:B------:R-:W-:Y:S05]  /*4770*/  @P0 BRA `(.L_x_66) ;  /* 0x0000000000180947 */ /* 0x000fea0003800000 */
[----:B------:R-:W-:Y:S02]  /*4780*/  VIADD R56, R5, 0x1 ;  /* 0x0000000105387836 */ /* 0x000fe40000000000 */
[----:B------:R-:W-:Y:S02]  /*4790*/  IMAD.MOV.U32 R52, RZ, RZ, R55 ;  /* 0x000000ffff347224 */ /* 0x000fe400078e0037 */
[----:B------:R-:W-:Y:S01]  /*47a0*/  IMAD.MOV.U32 R5, RZ, RZ, R53 ;  /* 0x000000ffff057224 */ /* 0x000fe200078e0035 */
[----:B------:R-:W-:-:S13]  /*47b0*/  ISETP.NE.AND P0, PT, R56, 0x4, PT ;  /* 0x000000043800780c */ /* 0x000fda0003f05270 */
[----:B------:R-:W-:Y:S05]  /*47c0*/  @!P0 BRA `(.L_x_61) ;  /* 0x0000001800608947 */ /* 0x000fea0003800000 */
[----:B------:R-:W-:-:S07]  /*47d0*/  IMAD.MOV.U32 R52, RZ, RZ, R56 ;  /* 0x000000ffff347224 */ /* 0x000fce00078e0038 */
.L_x_66:
        /* <DEDUP_REMOVED lines=24> */
.L_x_67:
        /* <DEDUP_REMOVED lines=14> */
.L_x_68:
        /* <DEDUP_REMOVED lines=16> */
.L_x_69:
[----:B------:R-:W-:Y:S01]  /*4b40*/  ISETP.NE.AND P0, PT, R52, 0x3, PT ;  /* 0x000000033400780c */ /* 0x000fe20003f05270 */
[----:B------:R-:W-:Y:S01]  /*4b50*/  IMAD.MOV.U32 R52, RZ, RZ, R60 ;  /* 0x000000ffff347224 */ /* 0x000fe200078e003c */
[----:B------:R-:W-:Y:S01]  /*4b60*/  ISETP.NE.AND P1, PT, R44, RZ, PT ;  /* 0x000000ff2c00720c */ /* 0x000fe20003f25270 */
[----:B------:R-:W-:Y:S01]  /*4b70*/  IMAD.MOV.U32 R5, RZ, RZ, R58 ;  /* 0x000000ffff057224 */ /* 0x000fe200078e003a */
[----:B------:R-:W-:-:S13]  /*4b80*/  ISETP.EQ.AND P0, PT, R48, R44, !P0 ;  /* 0x0000002c3000720c */ /* 0x000fda0004702270 */
[----:B------:R-:W-:Y:S05]  /*4b90*/  @P0 BRA P1, `(.L_x_61) ;  /* 0x00000014006c0947 */ /* 0x000fea0000800000 */
[----:B------:R-:W-:Y:S01]  /*4ba0*/  ISETP.NE.AND P0, PT, R27, R21, PT ;  /* 0x000000151b00720c */ /* 0x000fe20003f05270 */
[----:B------:R-:W-:-:S03]  /*4bb0*/  IMAD.MOV.U32 R62, RZ, RZ, 0x1 ;  /* 0x00000001ff3e7424 */ /* 0x000fc600078e00ff */
[----:B------:R-:W-:-:S13]  /*4bc0*/  ISETP.EQ.OR P0, PT, R21, RZ, P0 ;  /* 0x000000ff1500720c */ /* 0x000fda0000702670 */
[----:B------:R-:W-:Y:S05]  /*4bd0*/  @P0 BRA `(.L_x_70) ;  /* 0x0000000000340947 */ /* 0x000fea0003800000 */
[----:B------:R-:W-:Y:S01]  /*4be0*/  ISETP.NE.AND P0, PT, R21, R14, PT ;  /* 0x0000000e1500720c */ /* 0x000fe20003f05270 */
[----:B------:R-:W-:Y:S01]  /*4bf0*/  UIADD3 UR10, UP0, UPT, UR30, 0x60, URZ ;  /* 0x000000601e0a7890 */ /* 0x000fe2000ff1e0ff */
[C---:B------:R-:W-:Y:S01]  /*4c00*/  ISETP.NE.AND P1, PT, R14.reuse, R0, PT ;  /* 0x000000000e00720c */ /* 0x040fe20003f25270 */
[----:B------:R-:W-:Y:S01]  /*4c10*/  IMAD.MOV.U32 R62, RZ, RZ, 0x4 ;  /* 0x00000004ff3e7424 */ /* 0x000fe200078e00ff */
[----:B------:R-:W-:Y:S01]  /*4c20*/  ISETP.NE.AND P2, PT, R14, RZ, !P0 ;  /* 0x000000ff0e00720c */ /* 0x000fe20004745270 */
[----:B------:R-:W-:Y:S01]  /*4c30*/  UIADD3.X UR11, UPT, UPT, URZ, UR31, URZ, UP0, !UPT ;  /* 0x0000001fff0b7290 */ /* 0x000fe200087fe4ff */
[----:B------:R-:W-:Y:S01]  /*4c40*/  ISETP.NE.AND P1, PT, R0, RZ, !P1 ;  /* 0x000000ff0000720c */ /* 0x000fe20004f25270 */
[----:B------:R-:W-:Y:S01]  /*4c50*/  IMAD.U32 R52, RZ, RZ, UR10 ;  /* 0x0000000aff347e24 */ /* 0x000fe2000f8e00ff */
[----:B------:R-:W-:Y:S02]  /*4c60*/  ISETP.NE.AND P0, PT, R14, RZ, !P0 ;  /* 0x000000ff0e00720c */ /* 0x000fe40004705270 */
[----:B------:R-:W-:Y:S01]  /*4c70*/  SEL R62, R62, 0x3, P1 ;  /* 0x000000033e3e7807 */ /* 0x000fe20000800000 */
[----:B------:R-:W-:-:S03]  /*4c80*/  IMAD.U32 R5, RZ, RZ, UR11 ;  /* 0x0000000bff057e24 */ /* 0x000fc6000f8e00ff */
[----:B------:R-:W-:-:S07]  /*4c90*/  SEL R62, R62, 0x2, P2 ;  /* 0x000000023e3e7807 */ /* 0x000fce0001000000 */
[----:B------:R-:W-:Y:S05]  /*4ca0*/  @P1 BRA P0, `(.L_x_61) ;  /* 0x0000001400281947 */ /* 0x000fea0000000000 */
.L_x_70:
        /* <DEDUP_REMOVED lines=14> */
.L_x_71:
[----:B------:R-:W-:Y:S01]  /*4d90*/  ISETP.NE.AND P0, PT, R42, R63, PT ;  /* 0x0000003f2a00720c */ /* 0x000fe20003f05270 */
[----:B------:R-:W-:-:S03]  /*4da0*/  IMAD.MOV.U32 R52, RZ, RZ, 0x1 ;  /* 0x00000001ff347424 */ /* 0x000fc600078e00ff */
        /* <DEDUP_REMOVED lines=9> */
[----:B------:R-:W-:-:S07]  /*4e40*/  IMAD.MOV.U32 R52, RZ, RZ, R62 ;  /* 0x000000ffff347224 */ /* 0x000fce00078e003e */
.L_x_72:
[----:B------:R-:W-:Y:S01]  /*4e50*/  ISETP.NE.AND P0, PT, R52, 0x3, PT ;  /* 0x000000033400780c */ /* 0x000fe20003f05270 */
[----:B------:R-:W-:Y:S01]  /*4e60*/  UIADD3 UR10, UP0, UPT, UR30, 0x6c, URZ ;  /* 0x0000006c1e0a7890 */ /* 0x000fe2000ff1e0ff */
[----:B------:R-:W-:Y:S02]  /*4e70*/  ISETP.NE.AND P1, PT, R42, RZ, PT ;  /* 0x000000ff2a00720c */ /* 0x000fe40003f25270 */
[----:B------:R-:W-:Y:S01]  /*4e80*/  ISETP.EQ.AND P0, PT, R47, R42, !P0 ;  /* 0x0000002a2f00720c */ /* 0x000fe20004702270 */
[----:B------:R-:W-:Y:S02]  /*4e90*/  UIADD3.X UR11, UPT, UPT, URZ, UR31, URZ, UP0, !UPT ;  /* 0x0000001fff0b7290 */ /* 0x000fe400087fe4ff */
[----:B------:R-:W-:-:S04]  /*4ea0*/  IMAD.U32 R52, RZ, RZ, UR10 ;  /* 0x0000000aff347e24 */ /* 0x000fc8000f8e00ff */
[----:B------:R-:W-:-:S06]  /*4eb0*/  IMAD.U32 R5, RZ, RZ, UR11 ;  /* 0x0000000bff057e24 */ /* 0x000fcc000f8e00ff */
        /* <DEDUP_REMOVED lines=9> */
[C---:B------:R-:W-:Y:S01]  /*4f50*/  ISETP.NE.AND P2, PT, R16.reuse, RZ, !P0 ;  /* 0x000000ff1000720c */ /* 0x040fe20004745270 */
        /* <DEDUP_REMOVED lines=8> */
.L_x_73:
        /* <DEDUP_REMOVED lines=14> */
.L_x_74:
[----:B------:R-:W-:-:S04]  /*50c0*/  ISETP.NE.AND P0, PT, R41, R52, PT ;  /* 0x000000342900720c */ /* 0x000fc80003f05270 */
[----:B------:R-:W-:Y:S01]  /*50d0*/  ISETP.EQ.OR P0, PT, R52, RZ, P0 ;  /* 0x000000ff3400720c */ /* 0x000fe20000702670 */
[----:B------:R-:W-:-:S12]  /*50e0*/  IMAD.MOV.U32 R52, RZ, RZ, 0x1 ;  /* 0x00000001ff347424 */ /* 0x000fd800078e00ff */
        /* <DEDUP_REMOVED lines=9> */
.L_x_75:
        /* <DEDUP_REMOVED lines=25> */
.L_x_76:
        /* <DEDUP_REMOVED lines=14> */
.L_x_77:
        /* <DEDUP_REMOVED lines=12> */
.L_x_78:
        /* <DEDUP_REMOVED lines=9> */
[----:B------:R-:W-:Y:S02]  /*5540*/  IMAD.U32 R52, RZ, RZ, UR4 ;  /* 0x00000004ff347e24 */ /* 0x000fe4000f8e00ff */
[----:B------:R-:W-:Y:S01]  /*5550*/  IMAD.U32 R5, RZ, RZ, UR5 ;  /* 0x00000005ff057e24 */ /* 0x000fe2000f8e00ff */
[----:B------:R-:W-:-:S04]  /*5560*/  ISETP.NE.OR P0, PT, R13, R6, P0 ;  /* 0x000000060d00720c */ /* 0x000fc80000705670 */
[----:B------:R-:W-:-:S04]  /*5570*/  ISETP.EQ.OR P0, PT, R6, RZ, P0 ;  /* 0x000000ff0600720c */ /* 0x000fc80000702670 */
[----:B------:R-:W-:-:S13]  /*5580*/  ISETP.NE.OR P0, PT, R27, R13, P0 ;  /* 0x0000000d1b00720c */ /* 0x000fda0000705670 */
[----:B------:R-:W-:Y:S05]  /*5590*/  @!P0 BRA `(.L_x_79) ;  /* 0x0000000800e08947 */ /* 0x000fea0003800000 */
[-C--:B------:R-:W-:Y:S01]  /*55a0*/  ISETP.NE.AND P0, PT, R21, R8.reuse, PT ;  /* 0x000000081500720c */ /* 0x080fe20003f05270 */
[----:B------:R-:W-:Y:S01]  /*55b0*/  IMAD.U32 R52, RZ, RZ, UR6 ;  /* 0x00000006ff347e24 */ /* 0x000fe2000f8e00ff */
[-C--:B------:R-:W-:Y:S01]  /*55c0*/  ISETP.EQ.AND P1, PT, R31, R8.reuse, PT ;  /* 0x000000081f00720c */ /* 0x080fe20003f22270 */
[----:B------:R-:W-:Y:S01]  /*55d0*/  IMAD.U32 R5, RZ, RZ, UR8 ;  /* 0x00000008ff057e24 */ /* 0x000fe2000f8e00ff */
[----:B------:R-:W-:-:S04]  /*55e0*/  ISETP.EQ.AND P0, PT, R15, R8, !P0 ;  /* 0x000000080f00720c */ /* 0x000fc80004702270 */
[----:B------:R-:W-:-:S13]  /*55f0*/  ISETP.NE.AND P0, PT, R8, RZ, P0 ;  /* 0x000000ff0800720c */ /* 0x000fda0000705270 */
[----:B------:R-:W-:Y:S05]  /*5600*/  @P0 BRA P1, `(.L_x_79) ;  /* 0x0000000800c40947 */ /* 0x000fea0000800000 */
        /* <DEDUP_REMOVED lines=8> */
[----:B------:R-:W-:Y:S01]  /*5690*/  UIADD3 UR10, UP0, UPT, UR30, 0x4, URZ ;  /* 0x000000041e0a7890 */ /* 0x000fe2000ff1e0ff */
[-C--:B------:R-:W-:Y:S02]  /*56a0*/  ISETP.EQ.AND P1, PT, R35, R12.reuse, PT ;  /* 0x0000000c2300720c */ /* 0x080fe40003f22270 */
[----:B------:R-:W-:Y:S01]  /*56b0*/  ISETP.EQ.AND P0, PT, R18, R12, !P0 ;  /* 0x0000000c1200720c */ /* 0x000fe20004702270 */
[----:B------:R-:W-:Y:S02]  /*56c0*/  UIADD3.X UR11, UPT, UPT, URZ, UR31, URZ, UP0, !UPT ;  /* 0x0000001fff0b7290 */ /* 0x000fe400087fe4ff */
[----:B------:R-:W-:Y:S01]  /*56d0*/  IMAD.U32 R52, RZ, RZ, UR10 ;  /* 0x0000000aff347e24 */ /* 0x000fe2000f8e00ff */
[----:B------:R-:W-:-:S03]  /*56e0*/  ISETP.NE.AND P0, PT, R12, RZ, P0 ;  /* 0x000000ff0c00720c */ /* 0x000fc60000705270 */
[----:B------:R-:W-:-:S10]  /*56f0*/  IMAD.U32 R5, RZ, RZ, UR11 ;  /* 0x0000000bff057e24 */ /* 0x000fd4000f8e00ff */
        /* <DEDUP_REMOVED lines=47> */
[----:B------:R-:W-:Y:S01]  /*59f0*/  IMAD.MOV.U32 R52, RZ, RZ, R26 ;  /* 0x000000ffff347224 */ /* 0x000fe200078e001a */
[----:B------:R-:W-:Y:S01]  /*5a00*/  ISETP.NE.AND P1, PT, R28, RZ, PT ;  /* 0x000000ff1c00720c */ /* 0x000fe20003f25270 */
[----:B------:R-:W-:Y:S01]  /*5a10*/  IMAD.MOV.U32 R5, RZ, RZ, R23 ;  /* 0x000000ffff057224 */ /* 0x000fe200078e0017 */
[----:B------:R-:W-:-:S04]  /*5a20*/  ISETP.EQ.AND P0, PT, R33, R28, !P0 ;  /* 0x0000001c2100720c */ /* 0x000fc80004702270 */
[----:B------:R-:W-:-:S13]  /*5a30*/  ISETP.EQ.AND P0, PT, R47, R28, P0 ;  /* 0x0000001c2f00720c */ /* 0x000fda0000702270 */
        /* <DEDUP_REMOVED lines=21> */
[----:B------:R-:W-:Y:S01]  /*5b90*/  IMAD.MOV.U32 R26, RZ, RZ, R49 ;  /* 0x000000ffff1a7224 */ /* 0x000fe200078e0031 */
[----:B------:R-:W-:Y:S01]  /*5ba0*/  ISETP.NE.AND P1, PT, R25, RZ, PT ;  /* 0x000000ff1900720c */ /* 0x000fe20003f25270 */
[----:B------:R-:W-:Y:S01]  /*5bb0*/  IMAD.MOV.U32 R23, RZ, RZ, R29 ;  /* 0x000000ffff177224 */ /* 0x000fe200078e001d */
[----:B------:R-:W-:-:S04]  /*5bc0*/  ISETP.EQ.AND P0, PT, R20, R25, !P0 ;  /* 0x000000191400720c */ /* 0x000fc80004702270 */
[----:B------:R-:W-:-:S13]  /*5bd0*/  ISETP.EQ.AND P0, PT, R11, R14, P0 ;  /* 0x0000000e0b00720c */ /* 0x000fda0000702270 */
[----:B------:R-:W-:Y:S05]  /*5be0*/  @P0 BRA P1, `(.L_x_80) ;  /* 0x0000000400400947 */ /* 0x000fea0000800000 */
        /* <DEDUP_REMOVED lines=8> */
[----:B------:R-:W-:Y:S01]  /*5c70*/  UIADD3 UR10, UP0, UPT, UR30, 0x10, URZ ;  /* 0x000000101e0a7890 */ /* 0x000fe2000ff1e0ff */
[----:B------:R-:W-:Y:S02]  /*5c80*/  ISETP.EQ.AND P1, PT, R14, R20, PT ;  /* 0x000000140e00720c */ /* 0x000fe40003f22270 */
[----:B------:R-:W-:Y:S01]  /*5c90*/  ISETP.EQ.AND P0, PT, R25, R34, !P0 ;  /* 0x000000221900720c */ /* 0x000fe20004702270 */
[----:B------:R-:W-:Y:S02]  /*5ca0*/  UIADD3.X UR11, UPT, UPT, URZ, UR31, URZ, UP0, !UPT ;  /* 0x0000001fff0b7290 */ /* 0x000fe400087fe4ff */
[----:B------:R-:W-:Y:S01]  /*5cb0*/  IMAD.U32 R26, RZ, RZ, UR10 ;  /* 0x0000000aff1a7e24 */ /* 0x000fe2000f8e00ff */
[----:B------:R-:W-:-:S03]  /*5cc0*/  ISETP.NE.AND P0, PT, R34, RZ, P0 ;  /* 0x000000ff2200720c */ /* 0x000fc60000705270 */
[----:B------:R-:W-:-:S10]  /*5cd0*/  IMAD.U32 R23, RZ, RZ, UR11 ;  /* 0x0000000bff177e24 */ /* 0x000fd4000f8e00ff */
        /* <DEDUP_REMOVED lines=29> */
[----:B------:R-:W-:Y:S01]  /*5eb0*/  IMAD.MOV.U32 R26, RZ, RZ, R55 ;  /* 0x000000ffff1a7224 */ /* 0x000fe200078e0037 */
[----:B------:R-:W-:Y:S01]  /*5ec0*/  ISETP.EQ.AND P1, PT, R22, R27, PT ;  /* 0x0000001b1600720c */ /* 0x000fe20003f22270 */
[----:B------:R-:W-:Y:S01]  /*5ed0*/  IMAD.MOV.U32 R23, RZ, RZ, R53 ;  /* 0x000000ffff177224 */ /* 0x000fe200078e0035 */
[----:B------:R-:W-:-:S04]  /*5ee0*/  ISETP.EQ.AND P0, PT, R36, R39, !P0 ;  /* 0x000000272400720c */ /* 0x000fc80004702270 */
[----:B------:R-:W-:-:S13]  /*5ef0*/  ISETP.NE.AND P0, PT, R39, RZ, P0 ;  /* 0x000000ff2700720c */ /* 0x000fda0000705270 */
        /* <DEDUP_REMOVED lines=29> */
[----:B------:R-:W-:Y:S02]  /*60d0*/  IMAD.MOV.U32 R26, RZ, RZ, R60 ;  /* 0x000000ffff1a7224 */ /* 0x000fe400078e003c */
[----:B------:R-:W-:-:S07]  /*60e0*/  IMAD.MOV.U32 R23, RZ, RZ, R58 ;  /* 0x000000ffff177224 */ /* 0x000fce00078e003a */
.L_x_80:
[----:B------:R-:W-:-:S05]  /*60f0*/  IMAD.MOV.U32 R27, RZ, RZ, R23 ;  /* 0x000000ffff1b7224 */ /* 0x000fca00078e0017 */
[----:B------:R0:W5:Y:S01]  /*6100*/  LDG.E R29, desc[UR28][R26.64] ;  /* 0x0000001c1a1d7981 */ /* 0x000162000c1e1900 */
[----:B------:R-:W-:Y:S05]  /*6110*/  BRA `(.L_x_46) ;  /* 0x0000000000147947 */ /* 0x000fea0003800000 */
.L_x_79:
[----:B------:R-:W-:-:S05]  /*6120*/  IMAD.MOV.U32 R4, RZ, RZ, R52 ;  /* 0x000000ffff047224 */ /* 0x000fca00078e0034 */
[----:B------:R1:W5:Y:S01]  /*6130*/  LDG.E R29, desc[UR28][R4.64] ;  /* 0x0000001c041d7981 */ /* 0x000362000c1e1900 */
[----:B------:R-:W-:Y:S05]  /*6140*/  BRA `(.L_x_46) ;  /* 0x0000000000087947 */ /* 0x000fea0003800000 */
.L_x_61:
[----:B------:R-:W-:-:S05]  /*6150*/  IMAD.MOV.U32 R53, RZ, RZ, R5 ;  /* 0x000000ffff357224 */ /* 0x000fca00078e0005 */
[----:B------:R2:W5:Y:S02]  /*6160*/  LDG.E R29, desc[UR28][R52.64] ;  /* 0x0000001c341d7981 */ /* 0x000564000c1e1900 */
.L_x_46:
[----:B-----5:R-:W-:-:S13]  /*6170*/  ISETP.NE.AND P0, PT, R29, -0x1, PT ;  /* 0xffffffff1d00780c */ /* 0x020fda0003f05270 */
[----:B------:R-:W-:Y:S05]  /*6180*/  @P0 BREAK.RELIABLE B1 ;  /* 0x0000000000010942 */ /* 0x000fea0003800100 */
[----:B------:R-:W-:Y:S05]  /*6190*/  @P0 BRA `(.L_x_82) ;  /* 0x0000003400540947 */ /* 0x000fea0003800000 */
.L_x_81:
[----:B------:R-:W-:Y:S05]  /*61a0*/  BSYNC.RELIABLE B1 ;  /* 0x0000000000017941 */ /* 0x000fea0003800100 */
.L_x_44:
[----:B-1----:R-:W-:-:S04]  /*61b0*/  IMAD.HI.U32 R4, R7, 0x539782a, RZ ;  /* 0x0539782a07047827 */ /* 0x002fc800078e00ff */
[----:B------:R-:W-:Y:S02]  /*61c0*/  IMAD R4, R4, -0x31, R7 ;  /* 0xffffffcf04047824 */ /* 0x000fe400078e0207 */
[----:B------:R-:W-:-:S03]  /*61d0*/  IMAD.MOV.U32 R9, RZ, RZ, 0x4 ;  /* 0x00000004ff097424 */ /* 0x000fc600078e00ff */
[----:B------:R-:W-:-:S05]  /*61e0*/  PRMT R4, R4, 0x9910, RZ ;  /* 0x0000991004047816 */ /* 0x000fca00000000ff */
[----:B------:R-:W-:-:S05]  /*61f0*/  IMAD R4, R4, 0x25, RZ ;  /* 0x0000002504047824 */ /* 0x000fca00078e02ff */
[----:B------:R-:W-:-:S04]  /*6200*/  LOP3.LUT R4, R4, 0xffff, RZ, 0xc0, !PT ;  /* 0x0000ffff04047812 */ /* 0x000fc800078ec0ff */
[----:B------:R-:W-:-:S04]  /*6210*/  SHF.R.U32.HI R4, RZ, 0x8, R4 ;  /* 0x00000008ff047819 */ /* 0x000fc80000011604 */
[----:B------:R-:W-:-:S05]  /*6220*/  LOP3.LUT R4, R4, 0xffff, RZ, 0xc0, !PT ;  /* 0x0000ffff04047812 */ /* 0x000fca00078ec0ff */
[----:B------:R-:W-:-:S05]  /*6230*/  IMAD.WIDE.U32 R8, R4, R9, UR32 ;  /* 0x0000002004087e25 */ /* 0x000fca000f8e0009 */
[----:B------:R-:W3:Y:S01]  /*6240*/  LDG.E R11, desc[UR28][R8.64+0x8c] ;  /* 0x00008c1c080b7981 */ /* 0x000ee2000c1e1900 */
[----:B------:R-:W1:Y:S01]  /*6250*/  LDC.64 R4, c[0x0][0x380] ;  /* 0x0000e000ff047b82 */ /* 0x000e620000000a00 */
[----:B------:R-:W-:Y:S01]  /*6260*/  IADD3 R10, P1, PT, R8, 0x8c, RZ ;  /* 0x0000008c080a7810 */ /* 0x000fe20007f3e0ff */
[----:B------:R-:W-:Y:S04]  /*6270*/  BSSY.RECONVERGENT B1, `(.L_x_83) ;  /* 0x0000026000017945 */ /* 0x000fe80003800200 */
[----:B------:R-:W-:Y:S01]  /*6280*/  BSSY.RELIABLE B2, `(.L_x_84) ;  /* 0x000001e000027945 */ /* 0x000fe20003800100 */
[----:B---3--:R-:W-:Y:S01]  /*6290*/  ISETP.NE.AND P0, PT, R11, RZ, PT ;  /* 0x000000ff0b00720c */ /* 0x008fe20003f05270 */
[----:B------:R-:W-:-:S12]  /*62a0*/  IMAD.X R11, RZ, RZ, R9, P1 ;  /* 0x000000ffff0b7224 */ /* 0x000fd800008e0609 */
[----:B-1----:R-:W-:Y:S05]  /*62b0*/  @!P0 BRA `(.L_x_85) ;  /* 0x0000000000688947 */ /* 0x002fea0003800000 */
[----:B------:R-:W3:Y:S01]  /*62c0*/  LDG.E R11, desc[UR28][R8.64+0x70] ;  /* 0x0000701c080b7981 */ /* 0x000ee2000c1e1900 */
[----:B------:R-:W-:Y:S02]  /*62d0*/  IADD3 R10, P1, PT, R8, 0x70, RZ ;  /* 0x00000070080a7810 */ /* 0x000fe40007f3e0ff */
[----:B---3--:R-:W-:-:S03]  /*62e0*/  ISETP.NE.AND P0, PT, R11, RZ, PT ;  /* 0x000000ff0b00720c */ /* 0x008fc60003f05270 */
[----:B------:R-:W-:-:S10]  /*62f0*/  IMAD.X R11, RZ, RZ, R9, P1 ;  /* 0x000000ffff0b7224 */ /* 0x000fd400008e0609 */
[----:B------:R-:W-:Y:S05]  /*6300*/  @!P0 BRA `(.L_x_85) ;  /* 0x0000000000548947 */ /* 0x000fea0003800000 */
        /* <DEDUP_REMOVED lines=15> */
[----:B------:R-:W3:Y:S02]  /*6400*/  LDG.E R10, desc[UR28][R8.64] ;  /* 0x0000001c080a7981 */ /* 0x000ee4000c1e1900 */
[----:B---3--:R-:W-:-:S13]  /*6410*/  ISETP.NE.AND P0, PT, R10, RZ, PT ;  /* 0x000000ff0a00720c */ /* 0x008fda0003f05270 */
[----:B------:R-:W-:Y:S05]  /*6420*/  @P0 BREAK.RELIABLE B2 ;  /* 0x0000000000020942 */ /* 0x000fea0003800100 */
[----:B------:R-:W-:Y:S05]  /*6430*/  @P0 BRA `(.L_x_86) ;  /* 0x0000000000240947 */ /* 0x000fea0003800000 */
[----:B------:R-:W-:Y:S02]  /*6440*/  IMAD.MOV.U32 R10, RZ, RZ, R8 ;  /* 0x000000ffff0a7224 */ /* 0x000fe400078e0008 */
[----:B------:R-:W-:-:S07]  /*6450*/  IMAD.MOV.U32 R11, RZ, RZ, R9 ;  /* 0x000000ffff0b7224 */ /* 0x000fce00078e0009 */
.L_x_85:
[----:B------:R-:W-:Y:S05]  /*6460*/  BSYNC.RELIABLE B2 ;  /* 0x0000000000027941 */ /* 0x000fea0003800100 */
.L_x_84:
[----:B------:R-:W-:Y:S02]  /*6470*/  IMAD.MOV.U32 R13, RZ, RZ, 0x2 ;  /* 0x00000002ff0d7424 */ /* 0x000fe400078e00ff */
[----:B------:R-:W-:Y:S02]  /*6480*/  IMAD.MOV.U32 R8, RZ, RZ, R10 ;  /* 0x000000ffff087224 */ /* 0x000fe400078e000a */
[----:B------:R-:W-:-:S05]  /*6490*/  IMAD.MOV.U32 R9, RZ, RZ, R11 ;  /* 0x000000ffff097224 */ /* 0x000fca00078e000b */
[----:B------:R1:W-:Y:S04]  /*64a0*/  STG.E desc[UR28][R8.64], R13 ;  /* 0x0000000d08007986 */ /* 0x0003e8000c10191c */
[----:B------:R1:W5:Y:S04]  /*64b0*/  LDG.E R6, desc[UR28][R2.64] ;  /* 0x0000001c02067981 */ /* 0x000368000c1e1900 */
[----:B------:R1:W5:Y:S02]  /*64c0*/  LDG.E R0, desc[UR28][R4.64+0x54] ;  /* 0x0000541c04007981 */ /* 0x000364000c1e1900 */
.L_x_86:
[----:B------:R-:W-:Y:S05]  /*64d0*/  BSYNC.RECONVERGENT B1 ;  /* 0x0000000000017941 */ /* 0x000fea0003800200 */
.L_x_83:
[----:B------:R-:W-:Y:S02]  /*64e0*/  IMAD.U32 R10, RZ, RZ, UR6 ;  /* 0x00000006ff0a7e24 */ /* 0x000fe4000f8e00ff */
[----:B------:R-:W-:-:S05]  /*64f0*/  IMAD.U32 R11, RZ, RZ, UR8 ;  /* 0x00000008ff0b7e24 */ /* 0x000fca000f8e00ff */
[----:B-1----:R-:W3:Y:S04]  /*6500*/  LDG.E R9, desc[UR28][R10.64+0x1c] ;  /* 0x00001c1c0a097981 */ /* 0x002ee8000c1e1900 */
[----:B------:R1:W5:Y:S01]  /*6510*/  LDG.E R8, desc[UR28][R10.64] ;  /* 0x0000001c0a087981 */ /* 0x000362000c1e1900 */
[----:B------:R-:W-:Y:S01]  /*6520*/  BSSY.RELIABLE B1, `(.L_x_87) ;  /* 0x00002f0000017945 */ /* 0x000fe20003800100 */
[----:B------:R-:W-:Y:S01]  /*6530*/  IMAD.MOV.U32 R12, RZ, RZ, 0x1 ;  /* 0x00000001ff0c7424 */ /* 0x000fe200078e00ff */
[----:B---3-5:R-:W-:-:S04]  /*6540*/  ISETP.NE.AND P0, PT, R0, R9, PT ;  /* 0x000000090000720c */ /* 0x028fc80003f05270 */
[----:B------:R-:W-:-:S13]  /*6550*/  ISETP.EQ.OR P0, PT, R9, RZ, P0 ;  /* 0x000000ff0900720c */ /* 0x000fda0000702670 */
[----:B-1----:R-:W-:Y:S05]  /*6560*/  @P0 BRA `(.L_x_88) ;  /* 0x0000000000280947 */ /* 0x002fea0003800000 */
        /* <DEDUP_REMOVED lines=10> */
.L_x_88:
[----:B------:R-:W3:Y:S01]  /*6610*/  LDG.E R11, desc[UR28][R4.64+0x70] ;  /* 0x0000701c040b7981 */ /* 0x000ee2000c1e1900 */
[----:B------:R-:W-:Y:S01]  /*6620*/  IMAD.MOV.U32 R13, RZ, RZ, 0x1 ;  /* 0x00000001ff0d7424 */ /* 0x000fe200078e00ff */
[----:B---3--:R-:W-:Y:S01]  /*6630*/  ISETP.NE.AND P0, PT, R11, R0, PT ;  /* 0x000000000b00720c */ /* 0x008fe20003f05270 */
[----:B------:R-:W-:-:S03]  /*6640*/  IMAD.MOV.U32 R31, RZ, RZ, R11 ;  /* 0x000000ffff1f7224 */ /* 0x000fc600078e000b */
[----:B------:R-:W-:-:S13]  /*6650*/  ISETP.EQ.OR P0, PT, R0, RZ, P0 ;  /* 0x000000ff0000720c */ /* 0x000fda0000702670 */
[----:B------:R-:W-:Y:S05]  /*6660*/  @P0 BRA `(.L_x_90) ;  /* 0x0000000000100947 */ /* 0x000fea0003800000 */
[----:B------:R-:W-:Y:S02]  /*6670*/  VIADD R13, R12, 0x1 ;  /* 0x000000010c0d7836 */ /* 0x000fe40000000000 */
[----:B------:R-:W-:-:S03]  /*6680*/  IMAD.MOV.U32 R31, RZ, RZ, R0 ;  /* 0x000000ffff1f7224 */ /* 0x000fc600078e0000 */
[----:B------:R-:W-:-:S13]  /*6690*/  ISETP.NE.AND P0, PT, R13, 0x4, PT ;  /* 0x000000040d00780c */ /* 0x000fda0003f05270 */
[----:B------:R-:W-:Y:S05]  /*66a0*/  @!P0 BRA `(.L_x_89) ;  /* 0x0000002c00508947 */ /* 0x000fea0003800000 */
.L_x_90:
[----:B------:R-:W3:Y:S01]  /*66b0*/  LDG.E R10, desc[UR28][R4.64+0x8c] ;  /* 0x00008c1c040a7981 */ /* 0x000ee2000c1e1900 */
[----:B------:R-:W-:Y:S02]  /*66c0*/  ISETP.NE.AND P0, PT, R13, 0x3, PT ;  /* 0x000000030d00780c */ /* 0x000fe40003f05270 */
[----:B------:R-:W-:Y:S02]  /*66d0*/  ISETP.NE.AND P1, PT, R31, RZ, PT ;  /* 0x000000ff1f00720c */ /* 0x000fe40003f25270 */
[----:B---3--:R-:W-:-:S13]  /*66e0*/  ISETP.EQ.AND P0, PT, R10, R31, !P0 ;  /* 0x0000001f0a00720c */ /* 0x008fda0004702270 */
[----:B------:R-:W-:Y:S05]  /*66f0*/  @P0 BRA P1, `(.L_x_89) ;  /* 0x0000002c003c0947 */ /* 0x000fea0000800000 */
[----:B------:R-:W3:Y:S04]  /*6700*/  LDG.E R15, desc[UR28][R4.64+0x3c] ;  /* 0x00003c1c040f7981 */ /* 0x000ee8000c1e1900 */
[----:B------:R-:W3:Y:S04]  /*6710*/  LDG.E R14, desc[UR28][R4.64+0x58] ;  /* 0x0000581c040e7981 */ /* 0x000ee8000c1e1900 */
[----:B------:R1:W5:Y:S04]  /*6720*/  LDG.E R12, desc[UR28][R4.64+0x4] ;  /* 0x0000041c040c7981 */ /* 0x000368000c1e1900 */
[----:B------:R1:W5:Y:S01]  /*6730*/  LDG.E R13, desc[UR28][R4.64+0x20] ;  /* 0x0000201c040d7981 */ /* 0x000362000c1e1900 */
[----:B------:R-:W-:Y:S01]  /*6740*/  IMAD.MOV.U32 R17, RZ, RZ, 0x1 ;  /* 0x00000001ff117424 */ /* 0x000fe200078e00ff */
[----:B---3--:R-:W-:Y:S01]  /*6750*/  ISETP.NE.AND P0, PT, R14, R15, PT ;  /* 0x0000000f0e00720c */ /* 0x008fe20003f05270 */
[----:B------:R-:W-:-:S03]  /*6760*/  IMAD.MOV.U32 R19, RZ, RZ, R14 ;  /* 0x000000ffff137224 */ /* 0x000fc600078e000e */
[----:B------:R-:W-:-:S13]  /*6770*/  ISETP.EQ.OR P0, PT, R15, RZ, P0 ;  /* 0x000000ff0f00720c */ /* 0x000fda0000702670 */
        /* <DEDUP_REMOVED lines=12> */
.L_x_91:
        /* <DEDUP_REMOVED lines=10> */
.L_x_92:
        /* <DEDUP_REMOVED lines=25> */
.L_x_93:
        /* <DEDUP_REMOVED lines=10> */
.L_x_94:
[----:B------:R-:W3:Y:S01]  /*6b10*/  LDG.E R22, desc[UR28][R4.64+0x94] ;  /* 0x0000941c04167981 */ /* 0x000ee2000c1e1900 */
[----:B------:R-:W-:Y:S02]  /*6b20*/  ISETP.NE.AND P0, PT, R24, 0x3, PT ;  /* 0x000000031800780c */ /* 0x000fe40003f05270 */
[----:B------:R-:W-:Y:S02]  /*6b30*/  ISETP.NE.AND P1, PT, R31, RZ, PT ;  /* 0x000000ff1f00720c */ /* 0x000fe40003f25270 */
[----:B---3--:R-:W-:-:S13]  /*6b40*/  ISETP.EQ.AND P0, PT, R22, R31, !P0 ;  /* 0x0000001f1600720c */ /* 0x008fda0004702270 */
[----:B------:R-:W-:Y:S05]  /*6b50*/  @P0 BRA P1, `(.L_x_89) ;  /* 0x0000002800240947 */ /* 0x000fea0000800000 */
[----:B------:R-:W3:Y:S04]  /*6b60*/  LDG.E R29, desc[UR28][R4.64+0x44] ;  /* 0x0000441c041d7981 */ /* 0x000ee8000c1e1900 */
[----:B------:R-:W3:Y:S04]  /*6b70*/  LDG.E R28, desc[UR28][R4.64+0x60] ;  /* 0x0000601c041c7981 */ /* 0x000ee8000c1e1900 */
[----:B0-----:R0:W5:Y:S04]  /*6b80*/  LDG.E R27, desc[UR28][R4.64+0xc] ;  /* 0x00000c1c041b7981 */ /* 0x001168000c1e1900 */
[----:B------:R0:W5:Y:S01]  /*6b90*/  LDG.E R26, desc[UR28][R4.64+0x28] ;  /* 0x0000281c041a7981 */ /* 0x000162000c1e1900 */
[----:B------:R-:W-:Y:S01]  /*6ba0*/  UIADD3 UR10, UP0, UPT, UR30, 0xc, URZ ;  /* 0x0000000c1e0a7890 */ /* 0x000fe2000ff1e0ff */
[----:B------:R-:W-:-:S03]  /*6bb0*/  IMAD.MOV.U32 R30, RZ, RZ, 0x1 ;  /* 0x00000001ff1e7424 */ /* 0x000fc600078e00ff */
[----:B------:R-:W-:Y:S02]  /*6bc0*/  UIADD3.X UR11, UPT, UPT, URZ, UR31, URZ, UP0, !UPT ;  /* 0x0000001fff0b7290 */ /* 0x000fe400087fe4ff */
[----:B------:R-:W-:-:S04]  /*6bd0*/  IMAD.U32 R24, RZ, RZ, UR10 ;  /* 0x0000000aff187e24 */ /* 0x000fc8000f8e00ff */
[----:B------:R-:W-:Y:S01]  /*6be0*/  IMAD.U32 R25, RZ, RZ, UR11 ;  /* 0x0000000bff197e24 */ /* 0x000fe2000f8e00ff */
[----:B---3--:R-:W-:Y:S01]  /*6bf0*/  ISETP.NE.AND P0, PT, R28, R29, PT ;  /* 0x0000001d1c00720c */ /* 0x008fe20003f05270 */
        /* <DEDUP_REMOVED lines=14> */
.L_x_95:
        /* <DEDUP_REMOVED lines=10> */
.L_x_96:
        /* <DEDUP_REMOVED lines=25> */
.L_x_97:
        /* <DEDUP_REMOVED lines=10> */
.L_x_98:
        /* <DEDUP_REMOVED lines=25> */
.L_x_99:
        /* <DEDUP_REMOVED lines=10> */
.L_x_100:
        /* <DEDUP_REMOVED lines=11> */
[----:B--2---:R-:W-:-:S03]  /*7290*/  IMAD.MOV.U32 R52, RZ, RZ, R48 ;  /* 0x000000ffff347224 */ /* 0x004fc600078e0030 */
        /* <DEDUP_REMOVED lines=13> */
.L_x_101:
        /* <DEDUP_REMOVED lines=10> */
.L_x_102:
        /* <DEDUP_REMOVED lines=20> */
.L_x_103:
        /* <DEDUP_REMOVED lines=14> */
.L_x_105:
        /* <DEDUP_REMOVED lines=14> */
.L_x_106:
        /* <DEDUP_REMOVED lines=24> */
.L_x_107:
        /* <DEDUP_REMOVED lines=14> */
.L_x_108:
        /* <DEDUP_REMOVED lines=16> */
.L_x_109:
        /* <DEDUP_REMOVED lines=24> */
.L_x_110:
        /* <DEDUP_REMOVED lines=14> */
.L_x_111:
        /* <DEDUP_REMOVED lines=16> */
.L_x_112:
        /* <DEDUP_REMOVED lines=23> */
.L_x_113:
        /* <DEDUP_REMOVED lines=14> */
.L_x_114:
        /* <DEDUP_REMOVED lines=12> */
.L_x_115:
        /* <DEDUP_REMOVED lines=25> */
.L_x_116:
        /* <DEDUP_REMOVED lines=14> */
.L_x_117:
        /* <DEDUP_REMOVED lines=12> */
.L_x_118:
        /* <DEDUP_REMOVED lines=25> */
.L_x_119:
        /* <DEDUP_REMOVED lines=14> */
.L_x_120:
        /* <DEDUP_REMOVED lines=12> */
.L_x_121:
        /* <DEDUP_REMOVED lines=8> */
[-C--:B------:R-:W-:Y:S01]  /*87c0*/  ISETP.NE.AND P0, PT, R23, R6.reuse, PT ;  /* 0x000000061700720c */ /* 0x080fe20003f05270 */
        /* <DEDUP_REMOVED lines=187> */
.L_x_123:
[----:B------:R1:W5:Y:S01]  /*9380*/  LDG.E R31, desc[UR28][R24.64] ;  /* 0x0000001c181f7981 */ /* 0x000362000c1e1900 */
[----:B------:R-:W-:Y:S05]  /*9390*/  BRA `(.L_x_89) ;  /* 0x0000000000147947 */ /* 0x000fea0003800000 */
.L_x_122:
[----:B------:R-:W-:-:S05]  /*93a0*/  IMAD.MOV.U32 R4, RZ, RZ, R52 ;  /* 0x000000ffff047224 */ /* 0x000fca00078e0034 */
[----:B------:R3:W5:Y:S01]  /*93b0*/  LDG.E R31, desc[UR28][R4.64] ;  /* 0x0000001c041f7981 */ /* 0x000762000c1e1900 */
[----:B------:R-:W-:Y:S05]  /*93c0*/  BRA `(.L_x_89) ;  /* 0x0000000000087947 */ /* 0x000fea0003800000 */
.L_x_104:
[----:B------:R-:W-:-:S05]  /*93d0*/  IMAD.MOV.U32 R53, RZ, RZ, R5 ;  /* 0x000000ffff357224 */ /* 0x000fca00078e0005 */
[----:B------:R4:W5:Y:S02]  /*93e0*/  LDG.E R31, desc[UR28][R52.64] ;  /* 0x0000001c341f7981 */ /* 0x000964000c1e1900 */
.L_x_89:
[----:B-----5:R-:W-:-:S13]  /*93f0*/  ISETP.NE.AND P0, PT, R31, -0x1, PT ;  /* 0xffffffff1f00780c */ /* 0x020fda0003f05270 */
[----:B------:R-:W-:Y:S05]  /*9400*/  @P0 BREAK.RELIABLE B1 ;  /* 0x0000000000010942 */ /* 0x000fea0003800100 */
[----:B------:R-:W-:Y:S05]  /*9410*/  @P0 BRA `(.L_x_82) ;  /* 0x0000000000b40947 */ /* 0x000fea0003800000 */
.L_x_124:
[----:B------:R-:W-:Y:S05]  /*9420*/  BSYNC.RELIABLE B1 ;  /* 0x0000000000017941 */ /* 0x000fea0003800100 */
.L_x_87:
[----:B---3--:R-:W-:-:S04]  /*9430*/  IMAD.HI.U32 R4, R7, 0x24924925, RZ ;  /* 0x2492492507047827 */ /* 0x008fc800078e00ff */
[----:B------:R-:W-:Y:S02]  /*9440*/  IMAD.MOV.U32 R5, RZ, RZ, 0x4 ;  /* 0x00000004ff057424 */ /* 0x000fe400078e00ff */
[----:B------:R-:W-:-:S04]  /*9450*/  IMAD R4, R4, -0x7, R7 ;  /* 0xfffffff904047824 */ /* 0x000fc800078e0207 */
[----:B------:R-:W-:-:S05]  /*9460*/  IMAD.WIDE.U32 R4, R4, R5, UR32 ;  /* 0x0000002004047e25 */ /* 0x000fca000f8e0005 */
[----:B------:R-:W3:Y:S01]  /*9470*/  LDG.E R8, desc[UR28][R4.64+0x8c] ;  /* 0x00008c1c04087981 */ /* 0x000ee2000c1e1900 */
[----:B------:R-:W-:Y:S01]  /*9480*/  IADD3 R7, P1, PT, R4, 0x8c, RZ ;  /* 0x0000008c04077810 */ /* 0x000fe20007f3e0ff */
[----:B------:R-:W-:Y:S04]  /*9490*/  BSSY.RELIABLE B1, `(.L_x_125) ;  /* 0x000001e000017945 */ /* 0x000fe80003800100 */
[----:B------:R-:W-:Y:S01]  /*94a0*/  IMAD.X R10, RZ, RZ, R5, P1 ;  /* 0x000000ffff0a7224 */ /* 0x000fe200008e0605 */
[----:B---3--:R-:W-:-:S13]  /*94b0*/  ISETP.NE.AND P0, PT, R8, RZ, PT ;  /* 0x000000ff0800720c */ /* 0x008fda0003f05270 */
[----:B------:R-:W-:Y:S05]  /*94c0*/  @!P0 BRA `(.L_x_126) ;  /* 0x0000000000688947 */ /* 0x000fea0003800000 */
[----:B------:R-:W3:Y:S01]  /*94d0*/  LDG.E R8, desc[UR28][R4.64+0x70] ;  /* 0x0000701c04087981 */ /* 0x000ee2000c1e1900 */
[----:B------:R-:W-:-:S05]  /*94e0*/  IADD3 R7, P1, PT, R4, 0x70, RZ ;  /* 0x0000007004077810 */ /* 0x000fca0007f3e0ff */
        /* <DEDUP_REMOVED lines=18> */
[----:B------:R-:W3:Y:S02]  /*9610*/  LDG.E R7, desc[UR28][R4.64] ;  /* 0x0000001c04077981 */ /* 0x000ee4000c1e1900 */
[----:B---3--:R-:W-:-:S13]  /*9620*/  ISETP.NE.AND P0, PT, R7, RZ, PT ;  /* 0x000000ff0700720c */ /* 0x008fda0003f05270 */
[----:B------:R-:W-:Y:S05]  /*9630*/  @P0 BREAK.RELIABLE B1 ;  /* 0x0000000000010942 */ /* 0x000fea0003800100 */
[----:B------:R-:W-:Y:S05]  /*9640*/  @P0 BRA `(.L_x_82) ;  /* 0x0000000000280947 */ /* 0x000fea0003800000 */
[----:B------:R-:W-:Y:S02]  /*9650*/  IMAD.MOV.U32 R7, RZ, RZ, R4 ;  /* 0x000000ffff077224 */ /* 0x000fe400078e0004 */
[----:B------:R-:W-:-:S07]  /*9660*/  IMAD.MOV.U32 R10, RZ, RZ, R5 ;  /* 0x000000ffff0a7224 */ /* 0x000fce00078e0005 */
.L_x_126:
[----:B------:R-:W-:Y:S05]  /*9670*/  BSYNC.RELIABLE B1 ;  /* 0x0000000000017941 */ /* 0x000fea0003800100 */
.L_x_125:
[----:B------:R-:W3:Y:S01]  /*9680*/  LDC.64 R8, c[0x0][0x380] ;  /* 0x0000e000ff087b82 */ /* 0x000ee20000000a00 */
[----:B------:R-:W-:Y:S02]  /*9690*/  IMAD.MOV.U32 R11, RZ, RZ, 0x1 ;  /* 0x00000001ff0b7424 */ /* 0x000fe400078e00ff */
[----:B------:R-:W-:Y:S02]  /*96a0*/  IMAD.MOV.U32 R4, RZ, RZ, R7 ;  /* 0x000000ffff047224 */ /* 0x000fe400078e0007 */
[----:B------:R-:W-:-:S05]  /*96b0*/  IMAD.MOV.U32 R5, RZ, RZ, R10 ;  /* 0x000000ffff057224 */ /* 0x000fca00078e000a */
[----:B------:R0:W-:Y:S04]  /*96c0*/  STG.E desc[UR28][R4.64], R11 ;  /* 0x0000000b04007986 */ /* 0x0001e8000c10191c */
[----:B------:R0:W5:Y:S04]  /*96d0*/  LDG.E R6, desc[UR28][R2.64] ;  /* 0x0000001c02067981 */ /* 0x000168000c1e1900 */
[----:B---3--:R0:W5:Y:S02]  /*96e0*/  LDG.E R0, desc[UR28][R8.64+0x54] ;  /* 0x0000541c08007981 */ /* 0x008164000c1e1900 */
.L_x_82:
[----:B------:R-:W-:Y:S05]  /*96f0*/  BSYNC.RECONVERGENT B0 ;  /* 0x0000000000007941 */ /* 0x000fea0003800200 */
.L_x_39:
[----:B0123--:R-:W-:Y:S02]  /*9700*/  IMAD.U32 R4, RZ, RZ, UR6 ;  /* 0x00000006ff047e24 */ /* 0x00ffe4000f8e00ff */
[----:B------:R-:W-:-:S05]  /*9710*/  IMAD.U32 R5, RZ, RZ, UR8 ;  /* 0x00000008ff057e24 */ /* 0x000fca000f8e00ff */
[----:B------:R-:W2:Y:S04]  /*9720*/  LDG.E R7, desc[UR28][R4.64+0x1c] ;  /* 0x00001c1c04077981 */ /* 0x000ea8000c1e1900 */
        /* <DEDUP_REMOVED lines=16> */
[----:B------:R-:W-:Y:S05]  /*9830*/  @P1 BREAK.RELIABLE P0, B0 ;  /* 0x0000000000001942 */ /* 0x000fea0000000100 */
[----:B------:R-:W-:Y:S05]  /*9840*/  @P1 BRA P0, `(.L_x_130) ;  /* 0x0000002c00e81947 */ /* 0x000fea0000000000 */
.L_x_129:
[----:B------:R-:W-:Y:S05]  /*9850*/  BSYNC.RELIABLE B0 ;  /* 0x0000000000007941 */ /* 0x000fea0003800100 */
.L_x_128:
[----:B------:R-:W0:Y:S02]  /*9860*/  LDC.64 R4, c[0x0][0x380] ;  /* 0x0000e000ff047b82 */ /* 0x000e240000000a00 */
[----:B0-----:R-:W2:Y:S01]  /*9870*/  LDG.E R9, desc[UR28][R4.64+0x70] ;  /* 0x0000701c04097981 */ /* 0x001ea2000c1e1900 */
[----:B------:R-:W-:Y:S01]  /*9880*/  BSSY.RELIABLE B2, `(.L_x_131) ;  /* 0x000000b000027945 */ /* 0x000fe20003800100 */
        /* <DEDUP_REMOVED lines=8> */
[----:B------:R-:W-:Y:S05]  /*9910*/  @!P0 BREAK.RELIABLE B2 ;  /* 0x0000000000028942 */ /* 0x000fea0003800100 */
[----:B------:R-:W-:Y:S05]  /*9920*/  @!P0 BRA `(.L_x_130) ;  /* 0x0000002c00b08947 */ /* 0x000fea0003800000 */
.L_x_132:
[----:B------:R-:W-:Y:S05]  /*9930*/  BSYNC.RELIABLE B2 ;  /* 0x0000000000027941 */ /* 0x000fea0003800100 */
.L_x_131:
        /* <DEDUP_REMOVED lines=25> */
.L_x_133:
[----:B------:R-:W2:Y:S01]  /*9ad0*/  LDG.E R15, desc[UR28][R4.64+0x74] ;  /* 0x0000741c040f7981 */ /* 0x000ea2000c1e1900 */
        /* <DEDUP_REMOVED lines=11> */
.L_x_135:
[----:B------:R-:W-:Y:S05]  /*9b90*/  BSYNC.RELIABLE B2 ;  /* 0x0000000000027941 */ /* 0x000fea0003800100 */
.L_x_134:
        /* <DEDUP_REMOVED lines=25> */
.L_x_136:
        /* <DEDUP_REMOVED lines=12> */
.L_x_138:
[----:B------:R-:W-:Y:S05]  /*9df0*/  BSYNC.RELIABLE B2 ;  /* 0x0000000000027941 */ /* 0x000fea0003800100 */
.L_x_137:
        /* <DEDUP_REMOVED lines=29> */
.L_x_139:
        /* <DEDUP_REMOVED lines=12> */
.L_x_141:
[----:B------:R-:W-:Y:S05]  /*a090*/  BSYNC.RELIABLE B2 ;  /* 0x0000000000027941 */ /* 0x000fea0003800100 */
.L_x_140:
        /* <DEDUP_REMOVED lines=25> */
.L_x_142:
        /* <DEDUP_REMOVED lines=12> */
.L_x_144:
[----:B------:R-:W-:Y:S05]  /*a2f0*/  BSYNC.RELIABLE B2 ;  /* 0x0000000000027941 */ /* 0x000fea0003800100 */
.L_x_143:
        /* <DEDUP_REMOVED lines=25> */
.L_x_145:
        /* <DEDUP_REMOVED lines=12> */
.L_x_147:
[----:B------:R-:W-:Y:S05]  /*a550*/  BSYNC.RELIABLE B2 ;  /* 0x0000000000027941 */ /* 0x000fea0003800100 */
.L_x_146:
        /* <DEDUP_REMOVED lines=25> */
.L_x_148:
        /* <DEDUP_REMOVED lines=12> */
.L_x_150:
[----:B------:R-:W-:Y:S05]  /*a7b0*/  BSYNC.RELIABLE B2 ;  /* 0x0000000000027941 */ /* 0x000fea0003800100 */
.L_x_149:
[----:B------:R-:W2:Y:S01]  /*a7c0*/  LDG.E R4, desc[UR28][R4.64+0xa4] ;  /* 0x0000a41c04047981 */ /* 0x000ea2000c1e1900 */
[----:B------:R-:W-:Y:S02]  /*a7d0*/  ISETP.NE.AND P0, PT, R51, 0x3, PT ;  /* 0x000000033300780c */ /* 0x000fe40003f05270 */
[----:B------:R-:W-:Y:S02]  /*a7e0*/  ISETP.NE.AND P1, PT, R33, RZ, PT ;  /* 0x000000ff2100720c */ /* 0x000fe40003f25270 */
[----:B--2---:R-:W-:-:S13]  /*a7f0*/  ISETP.EQ.AND P0, PT, R4, R33, !P0 ;  /* 0x000000210400720c */ /* 0x004fda0004702270 */
[----:B------:R-:W-:Y:S05]  /*a800*/  @P0 BRA P1, `(.L_x_130) ;  /* 0x0000001c00f80947 */ /* 0x000fea0000800000 */
[----:B-----5:R-:W-:Y:S01]  /*a810*/  ISETP.NE.AND P0, PT, R23, R19, PT ;  /* 0x000000131700720c */ /* 0x020fe20003f05270 */
[----:B------:R-:W-:Y:S01]  /*a820*/  BSSY.RELIABLE B2, `(.L_x_151) ;  /* 0x00001fa000027945 */ /* 0x000fe20003800100 */
[----:B------:R-:W-:Y:S02]  /*a830*/  IMAD.MOV.U32 R49, RZ, RZ, 0x1 ;  /* 0x00000001ff317424 */ /* 0x000fe400078e00ff */
        /* <DEDUP_REMOVED lines=13> */
.L_x_152:
[----:B------:R-:W-:Y:S01]  /*a910*/  ISETP.NE.AND P0, PT, R23, RZ, PT ;  /* 0x000000ff1700720c */ /* 0x000fe20003f05270 */
[----:B------:R-:W-:Y:S01]  /*a920*/  UIADD3 UR4, UP0, UPT, UR30, 0x10, URZ ;  /* 0x000000101e047890 */ /* 0x000fe2000ff1e0ff */
[----:B------:R-:W-:Y:S02]  /*a930*/  IMAD.MOV.U32 R33, RZ, RZ, 0x1 ;  /* 0x00000001ff217424 */ /* 0x000fe400078e00ff */
[----:B------:R-:W-:Y:S01]  /*a940*/  ISETP.NE.OR P0, PT, R35, R23, !P0 ;  /* 0x000000172300720c */ /* 0x000fe20004705670 */
[----:B------:R-:W-:Y:S02]  /*a950*/  IMAD.MOV.U32 R50, RZ, RZ, R35 ;  /* 0x000000ffff327224 */ /* 0x000fe400078e0023 */
[----:B------:R-:W-:-:S05]  /*a960*/  PLOP3.LUT P1, PT, PT, PT, UP0, 0x80, 0x8 ;  /* 0x000000000008781c */ /* 0x000fca0003f2f008 */
[----:B------:R-:W-:-:S05]  /*a970*/  IMAD.X R5, RZ, RZ, UR31, P1 ;  /* 0x0000001fff057e24 */ /* 0x000fca00088e06ff */
[----:B------:R-:W-:Y:S05]  /*a980*/  @P0 BRA `(.L_x_154) ;  /* 0x00000000001c0947 */ /* 0x000fea0003800000 */
[----:B------:R-:W-:Y:S02]  /*a990*/  VIADD R49, R49, 0x1 ;  /* 0x0000000131317836 */ /* 0x000fe40000000000 */
[----:B------:R-:W-:Y:S02]  /*a9a0*/  IMAD.U32 R50, RZ, RZ, UR4 ;  /* 0x00000004ff327e24 */ /* 0x000fe4000f8e00ff */
[----:B------:R-:W-:Y:S01]  /*a9b0*/  IMAD.MOV.U32 R33, RZ, RZ, R5 ;  /* 0x000000ffff217224 */ /* 0x000fe200078e0005 */
[----:B------:R-:W-:-:S13]  /*a9c0*/  ISETP.NE.AND P0, PT, R49, 0x4, PT ;  /* 0x000000043100780c */ /* 0x000fda0003f05270 */
[----:B------:R-:W-:Y:S05]  /*a9d0*/  @!P0 BRA `(.L_x_153) ;  /* 0x0000001c00788947 */ /* 0x000fea0003800000 */
[----:B------:R-:W-:Y:S02]  /*a9e0*/  IMAD.MOV.U32 R33, RZ, RZ, R49 ;  /* 0x000000ffff217224 */ /* 0x000fe400078e0031 */
[----:B------:R-:W-:-:S07]  /*a9f0*/  IMAD.MOV.U32 R50, RZ, RZ, R23 ;  /* 0x000000ffff327224 */ /* 0x000fce00078e0017 */
.L_x_154:
[----:B------:R-:W-:Y:S01]  /*aa00*/  ISETP.NE.AND P0, PT, R39, R50, PT ;  /* 0x000000322700720c */ /* 0x000fe20003f05270 */
[----:B----4-:R-:W-:Y:S02]  /*aa10*/  IMAD.U32 R53, RZ, RZ, UR30 ;  /* 0x0000001eff357e24 */ /* 0x010fe4000f8e00ff */
        /* <DEDUP_REMOVED lines=14> */
.L_x_155:
[----:B------:R-:W-:Y:S01]  /*ab00*/  ISETP.NE.AND P0, PT, R50, 0x3, PT ;  /* 0x000000033200780c */ /* 0x000fe20003f05270 */
[----:B------:R-:W-:Y:S01]  /*ab10*/  IMAD.MOV.U32 R50, RZ, RZ, R54 ;  /* 0x000000ffff327224 */ /* 0x000fe200078e0036 */
[----:B------:R-:W-:Y:S01]  /*ab20*/  ISETP.NE.AND P1, PT, R39, RZ, PT ;  /* 0x000000ff2700720c */ /* 0x000fe20003f25270 */
[----:B------:R-:W-:Y:S01]  /*ab30*/  IMAD.MOV.U32 R33, RZ, RZ, R51 ;  /* 0x000000ffff217224 */ /* 0x000fe200078e0033 */
[----:B------:R-:W-:-:S13]  /*ab40*/  ISETP.EQ.AND P0, PT, R46, R39, !P0 ;  /* 0x000000272e00720c */ /* 0x000fda0004702270 */
[----:B------:R-:W-:Y:S05]  /*ab50*/  @P0 BRA P1, `(.L_x_153) ;  /* 0x0000001c00180947 */ /* 0x000fea0000800000 */
[----:B------:R-:W-:Y:S01]  /*ab60*/  ISETP.NE.AND P0, PT, R26, R16, PT ;  /* 0x000000101a00720c */ /* 0x000fe20003f05270 */
[----:B------:R-:W-:Y:S01]  /*ab70*/  UIADD3 UR4, UP0, UPT, UR30, 0x28, URZ ;  /* 0x000000281e047890 */ /* 0x000fe2000ff1e0ff */
[----:B------:R-:W-:Y:S02]  /*ab80*/  IMAD.MOV.U32 R54, RZ, RZ, 0x1 ;  /* 0x00000001ff367424 */ /* 0x000fe400078e00ff */
[----:B------:R-:W-:-:S03]  /*ab90*/  ISETP.EQ.OR P0, PT, R16, RZ, P0 ;  /* 0x000000ff1000720c */ /* 0x000fc60000702670 */
[----:B------:R-:W-:-:S05]  /*aba0*/  PLOP3.LUT P1, PT, PT, PT, UP0, 0x80, 0x8 ;  /* 0x000000000008781c */ /* 0x000fca0003f2f008 */
[----:B------:R-:W-:-:S05]  /*abb0*/  IMAD.X R52, RZ, RZ, UR31, P1 ;  /* 0x0000001fff347e24 */ /* 0x000fca00088e06ff */
[----:B------:R-:W-:Y:S05]  /*abc0*/  @P0 BRA `(.L_x_156) ;  /* 0x00000000002c0947 */ /* 0x000fea0003800000 */
[----:B------:R-:W-:Y:S01]  /*abd0*/  ISETP.NE.AND P0, PT, R16, R11, PT ;  /* 0x0000000b1000720c */ /* 0x000fe20003f05270 */
[----:B------:R-:W-:Y:S01]  /*abe0*/  IMAD.MOV.U32 R54, RZ, RZ, 0x4 ;  /* 0x00000004ff367424 */ /* 0x000fe200078e00ff */
[C---:B------:R-:W-:Y:S01]  /*abf0*/  ISETP.NE.AND P1, PT, R11.reuse, R8, PT ;  /* 0x000000080b00720c */ /* 0x040fe20003f25270 */
[----:B------:R-:W-:Y:S01]  /*ac00*/  IMAD.U32 R50, RZ, RZ, UR4 ;  /* 0x00000004ff327e24 */ /* 0x000fe2000f8e00ff */
[C---:B------:R-:W-:Y:S01]  /*ac10*/  ISETP.NE.AND P2, PT, R11.reuse, RZ, !P0 ;  /* 0x000000ff0b00720c */ /* 0x040fe20004745270 */
[----:B------:R-:W-:Y:S01]  /*ac20*/  IMAD.MOV.U32 R33, RZ, RZ, R52 ;  /* 0x000000ffff217224 */ /* 0x000fe200078e0034 */
[----:B------:R-:W-:Y:S02]  /*ac30*/  ISETP.NE.AND P1, PT, R8, RZ, !P1 ;  /* 0x000000ff0800720c */ /* 0x000fe40004f25270 */
[----:B------:R-:W-:Y:S02]  /*ac40*/  ISETP.NE.AND P0, PT, R11, RZ, !P0 ;  /* 0x000000ff0b00720c */ /* 0x000fe40004705270 */
[----:B------:R-:W-:-:S04]  /*ac50*/  SEL R54, R54, 0x3, P1 ;  /* 0x0000000336367807 */ /* 0x000fc80000800000 */
[----:B------:R-:W-:-:S07]  /*ac60*/  SEL R54, R54, 0x2, P2 ;  /* 0x0000000236367807 */ /* 0x000fce0001000000 */
[----:B------:R-:W-:Y:S05]  /*ac70*/  @P1 BRA P0, `(.L_x_153) ;  /* 0x0000001800d01947 */ /* 0x000fea0000000000 */
.L_x_156:
[----:B------:R-:W-:Y:S01]  /*ac80*/  ISETP.NE.AND P0, PT, R30, R26, PT ;  /* 0x0000001a1e00720c */ /* 0x000fe20003f05270 */
[----:B------:R-:W-:Y:S01]  /*ac90*/  UIADD3 UR4, UP0, UPT, UR30, 0x2c, URZ ;  /* 0x0000002c1e047890 */ /* 0x000fe2000ff1e0ff */
[----:B------:R-:W-:Y:S02]  /*aca0*/  IMAD.MOV.U32 R33, RZ, RZ, 0x1 ;  /* 0x00000001ff217424 */ /* 0x000fe400078e00ff */
[----:B------:R-:W-:Y:S01]  /*acb0*/  ISETP.EQ.OR P0, PT, R26, RZ, P0 ;  /* 0x000000ff1a00720c */ /* 0x000fe20000702670 */
        /* <DEDUP_REMOVED lines=11> */
.L_x_157:
        /* <DEDUP_REMOVED lines=16> */
.L_x_158:
        /* <DEDUP_REMOVED lines=24> */
.L_x_159:
[----:B------:R-:W-:Y:S01]  /*aff0*/  ISETP.NE.AND P0, PT, R34, R27, PT ;  /* 0x0000001b2200720c */ /* 0x000fe20003f05270 */
[----:B------:R-:W-:Y:S02]  /*b000*/  IMAD.U32 R61, RZ, RZ, UR30 ;  /* 0x0000001eff3d7e24 */ /* 0x000fe4000f8e00ff */
[----:B------:R-:W-:Y:S01]  /*b010*/  IMAD.MOV.U32 R33, RZ, RZ, 0x1 ;  /* 0x00000001ff217424 */ /* 0x000fe200078e00ff */
[----:B------:R-:W-:Y:S01]  /*b020*/  ISETP.EQ.OR P0, PT, R27, RZ, P0 ;  /* 0x000000ff1b00720c */ /* 0x000fe20000702670 */
[----:B------:R-:W-:Y:S01]  /*b030*/  IMAD.MOV.U32 R63, RZ, RZ, R34 ;  /* 0x000000ffff3f7224 */ /* 0x000fe200078e0022 */
[----:B------:R-:W-:-:S05]  /*b040*/  IADD3 R61, P1, PT, R61, 0x48, RZ ;  /* 0x000000483d3d7810 */ /* 0x000fca0007f3e0ff */
[----:B------:R-:W-:-:S06]  /*b050*/  IMAD.X R60, RZ, RZ, UR31, P1 ;  /* 0x0000001fff3c7e24 */ /* 0x000fcc00088e06ff */
[----:B------:R-:W-:Y:S05]  /*b060*/  @P0 BRA `(.L_x_160) ;  /* 0x00000000001c0947 */ /* 0x000fea0003800000 */
[----:B------:R-:W-:Y:S02]  /*b070*/  VIADD R62, R62, 0x1 ;  /* 0x000000013e3e7836 */ /* 0x000fe40000000000 */
[----:B------:R-:W-:Y:S02]  /*b080*/  IMAD.MOV.U32 R50, RZ, RZ, R61 ;  /* 0x000000ffff327224 */ /* 0x000fe400078e003d */
[----:B------:R-:W-:Y:S01]  /*b090*/  IMAD.MOV.U32 R33, RZ, RZ, R60 ;  /* 0x000000ffff217224 */ /* 0x000fe200078e003c */
[----:B------:R-:W-:-:S13]  /*b0a0*/  ISETP.NE.AND P0, PT, R62, 0x4, PT ;  /* 0x000000043e00780c */ /* 0x000fda0003f05270 */
[----:B------:R-:W-:Y:S05]  /*b0b0*/  @!P0 BRA `(.L_x_153) ;  /* 0x0000001400c08947 */ /* 0x000fea0003800000 */
[----:B------:R-:W-:Y:S02]  /*b0c0*/  IMAD.MOV.U32 R33, RZ, RZ, R62 ;  /* 0x000000ffff217224 */ /* 0x000fe400078e003e */
[----:B------:R-:W-:-:S07]  /*b0d0*/  IMAD.MOV.U32 R63, RZ, RZ, R27 ;  /* 0x000000ffff3f7224 */ /* 0x000fce00078e001b */
.L_x_160:
[----:B------:R-:W-:Y:S01]  /*b0e0*/  ISETP.NE.AND P0, PT, R40, R63, PT ;  /* 0x0000003f2800720c */ /* 0x000fe20003f05270 */
[----:B------:R-:W-:Y:S02]  /*b0f0*/  IMAD.U32 R65, RZ, RZ, UR30 ;  /* 0x0000001eff417e24 */ /* 0x000fe4000f8e00ff */
[----:B------:R-:W-:Y:S01]  /*b100*/  IMAD.MOV.U32 R50, RZ, RZ, 0x1 ;  /* 0x00000001ff327424 */ /* 0x000fe200078e00ff */
[----:B------:R-:W-:Y:S01]  /*b110*/  ISETP.EQ.OR P0, PT, R63, RZ, P0 ;  /* 0x000000ff3f00720c */ /* 0x000fe20000702670 */
[----:B------:R-:W-:Y:S01]  /*b120*/  IMAD.U32 R63, RZ, RZ, UR30 ;  /* 0x0000001eff3f7e24 */ /* 0x000fe2000f8e00ff */
[----:B------:R-:W-:-:S04]  /*b130*/  IADD3 R65, P1, PT, R65, 0x4c, RZ ;  /* 0x0000004c41417810 */ /* 0x000fc80007f3e0ff */
[----:B------:R-:W-:Y:S01]  /*b140*/  IADD3 R63, P2, PT, R63, 0x50, RZ ;  /* 0x000000503f3f7810 */ /* 0x000fe20007f5e0ff */
[----:B------:R-:W-:-:S04]  /*b150*/  IMAD.X R64, RZ, RZ, UR31, P1 ;  /* 0x0000001fff407e24 */ /* 0x000fc800088e06ff */
[----:B------:R-:W-:Y:S02]  /*b160*/  IMAD.X R62, RZ, RZ, UR31, P2 ;  /* 0x0000001fff3e7e24 */ /* 0x000fe400090e06ff */
[----:B------:R-:W-:Y:S06]  /*b170*/  @P0 BRA `(.L_x_161) ;  /* 0x0000000000180947 */ /* 0x000fec0003800000 */
[----:B------:R-:W-:Y:S02]  /*b180*/  VIADD R66, R33, 0x1 ;  /* 0x0000000121427836 */ /* 0x000fe40000000000 */
[----:B------:R-:W-:Y:S02]  /*b190*/  IMAD.MOV.U32 R50, RZ, RZ, R65 ;  /* 0x000000ffff327224 */ /* 0x000fe400078e0041 */
[----:B------:R-:W-:Y:S01]  /*b1a0*/  IMAD.MOV.U32 R33, RZ, RZ, R64 ;  /* 0x000000ffff217224 */ /* 0x000fe200078e0040 */
[----:B------:R-:W-:-:S13]  /*b1b0*/  ISETP.NE.AND P0, PT, R66, 0x4, PT ;  /* 0x000000044200780c */ /* 0x000fda0003f05270 */
[----:B------:R-:W-:Y:S05]  /*b1c0*/  @!P0 BRA `(.L_x_153) ;  /* 0x00000014007c8947 */ /* 0x000fea0003800000 */
[----:B------:R-:W-:-:S07]  /*b1d0*/  IMAD.MOV.U32 R50, RZ, RZ, R66 ;  /* 0x000000ffff327224 */ /* 0x000fce00078e0042 */
.L_x_161:
        /* <DEDUP_REMOVED lines=23> */
.L_x_162:
        /* <DEDUP_REMOVED lines=14> */
.L_x_163:
        /* <DEDUP_REMOVED lines=12> */
.L_x_164:
        /* <DEDUP_REMOVED lines=25> */
.L_x_165:
        /* <DEDUP_REMOVED lines=14> */
.L_x_166:
        /* <DEDUP_REMOVED lines=12> */
.L_x_167:
        /* <DEDUP_REMOVED lines=25> */
.L_x_168:
        /* <DEDUP_REMOVED lines=14> */
.L_x_169:
        /* <DEDUP_REMOVED lines=12> */
.L_x_170:
        /* <DEDUP_REMOVED lines=8> */
[----:B------:R-:W-:Y:S05]  /*bbd0*/  BREAK.RELIABLE B2 ;  /* 0x0000000000027942 */ /* 0x000fea0003800100 */
[-C--:B------:R-:W-:Y:S01]  /*bbe0*/  ISETP.NE.AND P0, PT, R21, R6.reuse, PT ;  /* 0x000000061500720c */ /* 0x080fe20003f05270 */
[----:B------:R-:W-:Y:S03]  /*bbf0*/  BSSY.RELIABLE B3, `(.L_x_171) ;  /* 0x00000ba000037945 */ /* 0x000fe60003800100 */
        /* <DEDUP_REMOVED lines=13> */
[-C--:B------:R-:W-:Y:S01]  /*bcd0*/  ISETP.EQ.AND P1, PT, R28, R7.reuse, PT ;  /* 0x000000071c00720c */ /* 0x080fe20003f22270 */
[----:B------:R-:W-:Y:S01]  /*bce0*/  IMAD.U32 R2, RZ, RZ, UR7 ;  /* 0x00000007ff027e24 */ /* 0x000fe2000f8e00ff */
[----:B------:R-:W-:Y:S01]  /*bcf0*/  ISETP.EQ.AND P0, PT, R14, R7, !P0 ;  /* 0x000000070e00720c */ /* 0x000fe20004702270 */
[----:B------:R-:W-:Y:S01]  /*bd00*/  UIADD3.X UR5, UPT, UPT, URZ, UR31, URZ, UP0, !UPT ;  /* 0x0000001fff057290 */ /* 0x000fe200087fe4ff */
[----:B------:R-:W-:Y:S02]  /*bd10*/  IMAD.U32 R3, RZ, RZ, UR9 ;  /* 0x00000009ff037e24 */ /* 0x000fe4000f8e00ff */
        /* <DEDUP_REMOVED lines=61> */
[----:B------:R-:W0:Y:S01]  /*c0f0*/  LDC R6, c[0x0][0x380] ;  /* 0x0000e000ff067b82 */ /* 0x000e220000000800 */
[-C--:B------:R-:W-:Y:S01]  /*c100*/  ISETP.NE.AND P0, PT, R41, R26.reuse, PT ;  /* 0x0000001a2900720c */ /* 0x080fe20003f05270 */
[----:B------:R-:W-:Y:S01]  /*c110*/  IMAD.MOV.U32 R3, RZ, RZ, R52 ;  /* 0x000000ffff037224 */ /* 0x000fe200078e0034 */
[----:B------:R-:W-:Y:S02]  /*c120*/  ISETP.NE.AND P1, PT, R26, RZ, PT ;  /* 0x000000ff1a00720c */ /* 0x000fe40003f25270 */
[----:B------:R-:W-:-:S04]  /*c130*/  ISETP.EQ.AND P0, PT, R34, R26, !P0 ;  /* 0x0000001a2200720c */ /* 0x000fc80004702270 */
[----:B------:R-:W-:Y:S01]  /*c140*/  ISETP.EQ.AND P0, PT, R47, R26, P0 ;  /* 0x0000001a2f00720c */ /* 0x000fe20000702270 */
[----:B0-----:R-:W-:-:S04]  /*c150*/  VIADD R7, R6, 0x28 ;  /* 0x0000002806077836 */ /* 0x001fc80000000000 */
[----:B------:R-:W-:-:S08]  /*c160*/  IMAD.MOV.U32 R2, RZ, RZ, R7 ;  /* 0x000000ffff027224 */ /* 0x000fd000078e0007 */
        /* <DEDUP_REMOVED lines=8> */
[----:B------:R-:W-:Y:S05]  /*c1f0*/  BREAK.RELIABLE B3 ;  /* 0x0000000000037942 */ /* 0x000fea0003800100 */
[----:B------:R-:W-:Y:S01]  /*c200*/  ISETP.NE.AND P0, PT, R13, R16, PT ;  /* 0x000000100d00720c */ /* 0x000fe20003f05270 */
[----:B------:R-:W-:Y:S03]  /*c210*/  BSSY.RELIABLE B4, `(.L_x_173) ;  /* 0x0000054000047945 */ /* 0x000fe60003800100 */
        /* <DEDUP_REMOVED lines=20> */
[----:B------:R-:W-:Y:S01]  /*c360*/  ISETP.EQ.AND P1, PT, R14, R21, PT ;  /* 0x000000150e00720c */ /* 0x000fe20003f22270 */
[----:B------:R-:W-:Y:S01]  /*c370*/  VIADD R24, R6, 0x10 ;  /* 0x0000001006187836 */ /* 0x000fe20000000000 */
[----:B------:R-:W-:-:S04]  /*c380*/  ISETP.EQ.AND P0, PT, R26, R35, !P0 ;  /* 0x000000231a00720c */ /* 0x000fc80004702270 */
[----:B------:R-:W-:-:S13]  /*c390*/  ISETP.NE.AND P0, PT, R35, RZ, P0 ;  /* 0x000000ff2300720c */ /* 0x000fda0000705270 */
        /* <DEDUP_REMOVED lines=37> */
[----:B------:R-:W-:Y:S01]  /*c5f0*/  VIADD R24, R6, 0x18 ;  /* 0x0000001806187836 */ /* 0x000fe20000000000 */
        /* <DEDUP_REMOVED lines=13> */
[----:B------:R-:W-:-:S03]  /*c6d0*/  IMAD.MOV.U32 R33, RZ, RZ, -0x1 ;  /* 0xffffffffff217424 */ /* 0x000fc600078e00ff */
[----:B------:R-:W-:-:S04]  /*c6e0*/  ISETP.EQ.AND P0, PT, R41, R45, !P0 ;  /* 0x0000002d2900720c */ /* 0x000fc80004702270 */
[----:B------:R-:W-:-:S04]  /*c6f0*/  ISETP.NE.AND P0, PT, R45, RZ, P0 ;  /* 0x000000ff2d00720c */ /* 0x000fc80000705270 */
[----:B------:R-:W-:-:S13]  /*c700*/  ISETP.EQ.AND P0, PT, R28, R36, P0 ;  /* 0x000000241c00720c */ /* 0x000fda0000702270 */
[----:B------:R-:W-:Y:S05]  /*c710*/  @!P0 BREAK.RELIABLE B4 ;  /* 0x0000000000048942 */ /* 0x000fea0003800100 */
[----:B------:R-:W-:Y:S05]  /*c720*/  @!P0 BRA `(.L_x_130) ;  /* 0x0000000000308947 */ /* 0x000fea0003800000 */
[----:B------:R-:W-:Y:S02]  /*c730*/  IMAD.MOV.U32 R24, RZ, RZ, R63 ;  /* 0x000000ffff187224 */ /* 0x000fe400078e003f */
[----:B------:R-:W-:-:S07]  /*c740*/  IMAD.MOV.U32 R29, RZ, RZ, R62 ;  /* 0x000000ffff1d7224 */ /* 0x000fce00078e003e */
.L_x_174:
[----:B------:R-:W-:Y:S05]  /*c750*/  BSYNC.RELIABLE B4 ;  /* 0x0000000000047941 */ /* 0x000fea0003800100 */
.L_x_173:
[----:B------:R-:W-:-:S05]  /*c760*/  IMAD.MOV.U32 R25, RZ, RZ, R29 ;  /* 0x000000ffff197224 */ /* 0x000fca00078e001d */
[----:B------:R1:W5:Y:S01]  /*c770*/  LDG.E R33, desc[UR28][R24.64] ;  /* 0x0000001c18217981 */ /* 0x000362000c1e1900 */
[----:B------:R-:W-:Y:S05]  /*c780*/  BRA `(.L_x_130) ;  /* 0x0000000000187947 */ /* 0x000fea0003800000 */
.L_x_172:
[----:B------:R-:W-:Y:S05]  /*c790*/  BSYNC.RELIABLE B3 ;  /* 0x0000000000037941 */ /* 0x000fea0003800100 */
.L_x_171:
[----:B------:R2:W5:Y:S01]  /*c7a0*/  LDG.E R33, desc[UR28][R2.64] ;  /* 0x0000001c02217981 */ /* 0x000562000c1e1900 */
[----:B------:R-:W-:Y:S05]  /*c7b0*/  BRA `(.L_x_130) ;  /* 0x00000000000c7947 */ /* 0x000fea0003800000 */
.L_x_153:
[----:B------:R-:W-:Y:S05]  /*c7c0*/  BSYNC.RELIABLE B2 ;  /* 0x0000000000027941 */ /* 0x000fea0003800100 */
.L_x_151:
[----:B------:R-:W-:-:S05]  /*c7d0*/  IMAD.MOV.U32 R51, RZ, RZ, R33 ;  /* 0x000000ffff337224 */ /* 0x000fca00078e0021 */
[----:B------:R0:W5:Y:S02]  /*c7e0*/  LDG.E R33, desc[UR28][R50.64] ;  /* 0x0000001c32217981 */ /* 0x000164000c1e1900 */
.L_x_130:
[----:B------:R-:W-:Y:S05]  /*c7f0*/  BSYNC.RECONVERGENT B1 ;  /* 0x0000000000017941 */ /* 0x000fea0003800200 */
.L_x_127:
[----:B------:R-:W-:Y:S05]  /*c800*/  WARPSYNC.ALL ;  /* 0x0000000000007948 */ /* 0x000fea0003800000 */
[----:B--2---:R-:W2:Y:S01]  /*c810*/  S2R R2, SR_LANEID ;  /* 0x0000000000027919 */ /* 0x004ea20000000000 */
[----:B-----5:R-:W-:Y:S01]  /*c820*/  ISETP.NE.AND P0, PT, R33, 0x2, PT ;  /* 0x000000022100780c */ /* 0x020fe20003f05270 */
[----:B------:R-:W3:Y:S03]  /*c830*/  LDCU.64 UR4, c[0x0][0x388] ;  /* 0x00007100ff0477ac */ /* 0x000ee60008000a00 */
[----:B------:R-:W-:Y:S01]  /*c840*/  SEL R0, RZ, 0x64, P0 ;  /* 0x00000064ff007807 */ /* 0x000fe20000000000 */
[----:B------:R-:W-:-:S02]  /*c850*/  VOTEU.ANY UR10, UPT, PT ;  /* 0x00000000000a7886 */ /* 0x000fc400038e0100 */
[----:B------:R-:W-:Y:S01]  /*c860*/  UFLO.U32 UR11, UR10 ;  /* 0x0000000a000b72bd */ /* 0x000fe200080e0000 */
[----:B------:R-:W0:Y:S01]  /*c870*/  REDUX.SUM UR12, R0 ;  /* 0x00000000000c73c4 */ /* 0x000e22000000c000 */
[----:B------:R-:W1:Y:S01]  /*c880*/  POPC R9, UR10 ;  /* 0x0000000a00097d09 */ /* 0x000e620008000000 */
[----:B---3--:R-:W-:-:S06]  /*c890*/  UIMAD.WIDE.U32 UR4, UR27, 0x8, UR4 ;  /* 0x000000081b0478a5 */ /* 0x008fcc000f8e0004 */
[----:B------:R-:W-:Y:S02]  /*c8a0*/  IMAD.U32 R3, RZ, RZ, UR5 ;  /* 0x00000005ff037e24 */ /* 0x000fe4000f8e00ff */
[----:B------:R-:W-:Y:S02]  /*c8b0*/  IMAD.U32 R4, RZ, RZ, UR4 ;  /* 0x00000004ff047e24 */ /* 0x000fe4000f8e00ff */
[----:B------:R-:W-:Y:S01]  /*c8c0*/  IMAD.U32 R5, RZ, RZ, UR5 ;  /* 0x00000005ff057e24 */ /* 0x000fe2000f8e00ff */
[----:B--2---:R-:W-:Y:S01]  /*c8d0*/  ISETP.EQ.U32.AND P0, PT, R2, UR11, PT ;  /* 0x0000000b02007c0c */ /* 0x004fe2000bf02070 */
[----:B------:R-:W-:Y:S02]  /*c8e0*/  IMAD.U32 R2, RZ, RZ, UR4 ;  /* 0x00000004ff027e24 */ /* 0x000fe4000f8e00ff */
[----:B0-----:R-:W-:-:S10]  /*c8f0*/  IMAD.U32 R7, RZ, RZ, UR12 ;  /* 0x0000000cff077e24 */ /* 0x001fd4000f8e00ff */
[----:B------:R-:W-:Y:S04]  /*c900*/  @P0 REDG.E.ADD.STRONG.GPU desc[UR28][R2.64], R7 ;  /* 0x000000070200098e */ /* 0x000fe8000c12e11c */
[----:B-1----:R-:W-:Y:S01]  /*c910*/  @P0 REDG.E.ADD.STRONG.GPU desc[UR28][R4.64+0x4], R9 ;  /* 0x000004090400098e */ /* 0x002fe2000c12e11c */
[----:B------:R-:W-:Y:S05]  /*c920*/  EXIT ;  /* 0x000000000000794d */ /* 0x000fea0003800000 */
.L_x_175:
[----:B------:R-:W-:-:S00]  /*c930*/  BRA `(.L_x_175) ;  /* 0xfffffffc00fc7947 */ /* 0x000fc0000383ffff */
[----:B------:R-:W-:-:S00]  /*c940*/  NOP ;  /* 0x0000000000007918 */ /* 0x000fc00000000000 */
        /* <DEDUP_REMOVED lines=11> */
.L_x_176:


//--------------------- .nv.shared.reserved.0     --------------------------
	.section	.nv.shared.reserved.0,"aw",@nobits
	.weak		__nv_reservedSMEM_offset_0_alias
	.size		__nv_reservedSMEM_offset_0_alias, 0, 64
	.other		__nv_reservedSMEM_offset_0_alias,@"STO_CUDA_RESERVED_SHARED STV_DEFAULT"
__nv_reservedSMEM_offset_0_alias:
	.zero		0
	.zero		64


//--------------------- .nv.constant0._Z11thread_funcP5boardP11score_tally --------------------------
	.section	.nv.constant0._Z11thread_funcP5boardP11score_tally,"a",@progbits
	.sectionflags	@""
	.align	4
.nv.constant0._Z11thread_funcP5boardP11score_tally:
	.zero		912


//--------------------- SYMBOLS --------------------------

	.type		.nv.reservedSmem.offset0,@object
	.size		.nv.reservedSmem.offset0,0x4
